//
// Generated by NVIDIA NVVM Compiler
//
// Compiler Build ID: CL-36424714
// Cuda compilation tools, release 13.0, V13.0.88
// Based on NVVM 20.0.0
//

.version 9.0
.target sm_100
.address_size 64

	// .globl	_Z13wsp_sa_kernelPfPiS_i
.extern .func  (.param .b64 func_retval0) malloc
(
	.param .b64 malloc_param_0
)
;
.global .align 4 .b8 precalc_xorwow_matrix[102400];
.global .align 4 .b8 precalc_xorwow_offset_matrix[102400];
.global .align 4 .b8 mrg32k3aM1[2304];
.global .align 4 .b8 mrg32k3aM2[2304];
.global .align 4 .b8 mrg32k3aM1SubSeq[2016];
.global .align 4 .b8 mrg32k3aM2SubSeq[2016];
.global .align 4 .b8 mrg32k3aM1Seq[2304];
.global .align 4 .b8 mrg32k3aM2Seq[2304];
.const .align 8 .b8 __cr_lgamma_table[72];
// _ZZ13wsp_sa_kernelPfPiS_iE5sdata has been demoted
// _ZZ13wsp_sa_kernelPfPiS_iE5idata has been demoted
.extern .shared .align 16 .b8 coord[];

.visible .entry _Z13wsp_sa_kernelPfPiS_i(
	.param .u64 .ptr .align 1 _Z13wsp_sa_kernelPfPiS_i_param_0,
	.param .u64 .ptr .align 1 _Z13wsp_sa_kernelPfPiS_i_param_1,
	.param .u64 .ptr .align 1 _Z13wsp_sa_kernelPfPiS_i_param_2,
	.param .u32 _Z13wsp_sa_kernelPfPiS_i_param_3
)
{
	.local .align 8 .b8 	__local_depot0[48];
	.reg .b64 	%SP;
	.reg .b64 	%SPL;
	.reg .pred 	%p<119>;
	.reg .b16 	%rs<2>;
	.reg .b32 	%r<1740>;
	.reg .b32 	%f<236>;
	.reg .b64 	%rd<211>;
	.reg .b64 	%fd<31>;
	// demoted variable
	.shared .align 4 .b8 _ZZ13wsp_sa_kernelPfPiS_iE5sdata[1024];
	// demoted variable
	.shared .align 4 .b8 _ZZ13wsp_sa_kernelPfPiS_iE5idata[1024];
	mov.u64 	%SPL, __local_depot0;
	ld.param.u64 	%rd34, [_Z13wsp_sa_kernelPfPiS_i_param_2];
	ld.param.u32 	%r702, [_Z13wsp_sa_kernelPfPiS_i_param_3];
	cvta.to.global.u64 	%rd1, %rd34;
	add.u64 	%rd2, %SPL, 0;
	mov.u32 	%r1, %tid.x;
	shl.b32 	%r703, %r1, 2;
	mov.u32 	%r704, _ZZ13wsp_sa_kernelPfPiS_iE5idata;
	add.s32 	%r2, %r704, %r703;
	st.shared.u32 	[%r2], %r1;
	add.s32 	%r705, %r702, 256;
	shr.s32 	%r706, %r705, 31;
	shr.u32 	%r707, %r706, 24;
	add.s32 	%r708, %r705, %r707;
	shr.s32 	%r709, %r708, 8;
	mul.lo.s32 	%r3, %r709, %r1;
	add.s32 	%r710, %r3, %r709;
	min.s32 	%r4, %r710, %r702;
	setp.ge.s32 	%p1, %r3, %r4;
	@%p1 bra 	$L__BB0_7;
	sub.s32 	%r711, %r4, %r3;
	and.b32  	%r5, %r711, 3;
	setp.eq.s32 	%p2, %r5, 0;
	mov.u32 	%r1364, %r3;
	@%p2 bra 	$L__BB0_4;
	mov.b32 	%r1363, 0;
	mov.u32 	%r715, coord;
	mov.u32 	%r1364, %r3;
$L__BB0_3:
	.pragma "nounroll";
	shl.b32 	%r713, %r1364, 1;
	mul.wide.s32 	%rd36, %r713, 4;
	add.s64 	%rd37, %rd1, %rd36;
	ld.global.f32 	%f31, [%rd37];
	shl.b32 	%r714, %r1364, 3;
	add.s32 	%r716, %r715, %r714;
	ld.global.f32 	%f32, [%rd37+4];
	st.shared.v2.f32 	[%r716], {%f31, %f32};
	add.s32 	%r1364, %r1364, 1;
	add.s32 	%r1363, %r1363, 1;
	setp.ne.s32 	%p3, %r1363, %r5;
	@%p3 bra 	$L__BB0_3;
$L__BB0_4:
	sub.s32 	%r717, %r3, %r4;
	setp.gt.u32 	%p4, %r717, -4;
	@%p4 bra 	$L__BB0_7;
	mov.u32 	%r720, coord;
$L__BB0_6:
	shl.b32 	%r718, %r1364, 1;
	mul.wide.s32 	%rd38, %r718, 4;
	add.s64 	%rd39, %rd1, %rd38;
	ld.global.f32 	%f33, [%rd39];
	shl.b32 	%r719, %r1364, 3;
	add.s32 	%r721, %r720, %r719;
	ld.global.f32 	%f34, [%rd39+4];
	st.shared.v2.f32 	[%r721], {%f33, %f34};
	ld.global.f32 	%f35, [%rd39+8];
	ld.global.f32 	%f36, [%rd39+12];
	st.shared.v2.f32 	[%r721+8], {%f35, %f36};
	ld.global.f32 	%f37, [%rd39+16];
	ld.global.f32 	%f38, [%rd39+20];
	st.shared.v2.f32 	[%r721+16], {%f37, %f38};
	ld.global.f32 	%f39, [%rd39+24];
	ld.global.f32 	%f40, [%rd39+28];
	st.shared.v2.f32 	[%r721+24], {%f39, %f40};
	add.s32 	%r1364, %r1364, 4;
	setp.ne.s32 	%p5, %r1364, %r4;
	@%p5 bra 	$L__BB0_6;
$L__BB0_7:
	bar.sync 	0;
	mov.u32 	%r13, %ctaid.x;
	mov.u32 	%r1739, %ntid.x;
	mad.lo.s32 	%r722, %r13, %r1739, %r1;
	cvt.s64.s32 	%rd3, %r722;
	xor.b32  	%r723, %r702, -1429050551;
	mul.lo.s32 	%r724, %r723, 1099087573;
	setp.gt.s32 	%p6, %r702, -1;
	selp.b32 	%r725, -644748465, -1947113066, %p6;
	add.s32 	%r726, %r725, %r724;
	add.s32 	%r1732, %r726, 6615241;
	add.s32 	%r1388, %r724, 123456789;
	st.local.v2.u32 	[%rd2], {%r1732, %r1388};
	xor.b32  	%r1387, %r724, 362436069;
	add.s32 	%r1386, %r725, 521288629;
	st.local.v2.u32 	[%rd2+8], {%r1387, %r1386};
	xor.b32  	%r1385, %r725, 88675123;
	add.s32 	%r1384, %r724, 5783321;
	st.local.v2.u32 	[%rd2+16], {%r1385, %r1384};
	setp.eq.s32 	%p7, %r722, 0;
	@%p7 bra 	$L__BB0_122;
	mov.b32 	%r1371, 0;
	mov.u64 	%rd41, precalc_xorwow_matrix;
	mov.u64 	%rd206, %rd3;
$L__BB0_9:
	mov.u64 	%rd4, %rd206;
	and.b64  	%rd5, %rd4, 3;
	setp.eq.s64 	%p8, %rd5, 0;
	@%p8 bra 	$L__BB0_121;
	mul.wide.u32 	%rd40, %r1371, 3200;
	add.s64 	%rd6, %rd41, %rd40;
	mov.b32 	%r1384, 0;
	mov.u32 	%r1385, %r1384;
	mov.u32 	%r1386, %r1384;
	mov.u32 	%r1387, %r1384;
	mov.u32 	%r1388, %r1384;
	mov.u32 	%r1377, %r1384;
$L__BB0_11:
	mul.wide.u32 	%rd42, %r1377, 4;
	add.s64 	%rd43, %rd2, %rd42;
	ld.local.u32 	%r33, [%rd43+4];
	shl.b32 	%r34, %r1377, 5;
	mov.b32 	%r1383, 0;
$L__BB0_12:
	.pragma "nounroll";
	shr.u32 	%r730, %r33, %r1383;
	and.b32  	%r731, %r730, 1;
	setp.eq.b32 	%p9, %r731, 1;
	not.pred 	%p10, %p9;
	add.s32 	%r732, %r34, %r1383;
	mul.lo.s32 	%r733, %r732, 5;
	mul.wide.u32 	%rd44, %r733, 4;
	add.s64 	%rd7, %rd6, %rd44;
	@%p10 bra 	$L__BB0_14;
	ld.global.u32 	%r734, [%rd7];
	xor.b32  	%r1388, %r1388, %r734;
	ld.global.u32 	%r735, [%rd7+4];
	xor.b32  	%r1387, %r1387, %r735;
	ld.global.u32 	%r736, [%rd7+8];
	xor.b32  	%r1386, %r1386, %r736;
	ld.global.u32 	%r737, [%rd7+12];
	xor.b32  	%r1385, %r1385, %r737;
	ld.global.u32 	%r738, [%rd7+16];
	xor.b32  	%r1384, %r1384, %r738;
$L__BB0_14:
	and.b32  	%r740, %r730, 2;
	setp.eq.s32 	%p11, %r740, 0;
	@%p11 bra 	$L__BB0_16;
	ld.global.u32 	%r741, [%rd7+20];
	xor.b32  	%r1388, %r1388, %r741;
	ld.global.u32 	%r742, [%rd7+24];
	xor.b32  	%r1387, %r1387, %r742;
	ld.global.u32 	%r743, [%rd7+28];
	xor.b32  	%r1386, %r1386, %r743;
	ld.global.u32 	%r744, [%rd7+32];
	xor.b32  	%r1385, %r1385, %r744;
	ld.global.u32 	%r745, [%rd7+36];
	xor.b32  	%r1384, %r1384, %r745;
$L__BB0_16:
	and.b32  	%r747, %r730, 4;
	setp.eq.s32 	%p12, %r747, 0;
	@%p12 bra 	$L__BB0_18;
	ld.global.u32 	%r748, [%rd7+40];
	xor.b32  	%r1388, %r1388, %r748;
	ld.global.u32 	%r749, [%rd7+44];
	xor.b32  	%r1387, %r1387, %r749;
	ld.global.u32 	%r750, [%rd7+48];
	xor.b32  	%r1386, %r1386, %r750;
	ld.global.u32 	%r751, [%rd7+52];
	xor.b32  	%r1385, %r1385, %r751;
	ld.global.u32 	%r752, [%rd7+56];
	xor.b32  	%r1384, %r1384, %r752;
$L__BB0_18:
	and.b32  	%r754, %r730, 8;
	setp.eq.s32 	%p13, %r754, 0;
	@%p13 bra 	$L__BB0_20;
	ld.global.u32 	%r755, [%rd7+60];
	xor.b32  	%r1388, %r1388, %r755;
	ld.global.u32 	%r756, [%rd7+64];
	xor.b32  	%r1387, %r1387, %r756;
	ld.global.u32 	%r757, [%rd7+68];
	xor.b32  	%r1386, %r1386, %r757;
	ld.global.u32 	%r758, [%rd7+72];
	xor.b32  	%r1385, %r1385, %r758;
	ld.global.u32 	%r759, [%rd7+76];
	xor.b32  	%r1384, %r1384, %r759;
$L__BB0_20:
	and.b32  	%r761, %r730, 16;
	setp.eq.s32 	%p14, %r761, 0;
	@%p14 bra 	$L__BB0_22;
	ld.global.u32 	%r762, [%rd7+80];
	xor.b32  	%r1388, %r1388, %r762;
	ld.global.u32 	%r763, [%rd7+84];
	xor.b32  	%r1387, %r1387, %r763;
	ld.global.u32 	%r764, [%rd7+88];
	xor.b32  	%r1386, %r1386, %r764;
	ld.global.u32 	%r765, [%rd7+92];
	xor.b32  	%r1385, %r1385, %r765;
	ld.global.u32 	%r766, [%rd7+96];
	xor.b32  	%r1384, %r1384, %r766;
$L__BB0_22:
	and.b32  	%r768, %r730, 32;
	setp.eq.s32 	%p15, %r768, 0;
	@%p15 bra 	$L__BB0_24;
	ld.global.u32 	%r769, [%rd7+100];
	xor.b32  	%r1388, %r1388, %r769;
	ld.global.u32 	%r770, [%rd7+104];
	xor.b32  	%r1387, %r1387, %r770;
	ld.global.u32 	%r771, [%rd7+108];
	xor.b32  	%r1386, %r1386, %r771;
	ld.global.u32 	%r772, [%rd7+112];
	xor.b32  	%r1385, %r1385, %r772;
	ld.global.u32 	%r773, [%rd7+116];
	xor.b32  	%r1384, %r1384, %r773;
$L__BB0_24:
	and.b32  	%r775, %r730, 64;
	setp.eq.s32 	%p16, %r775, 0;
	@%p16 bra 	$L__BB0_26;
	ld.global.u32 	%r776, [%rd7+120];
	xor.b32  	%r1388, %r1388, %r776;
	ld.global.u32 	%r777, [%rd7+124];
	xor.b32  	%r1387, %r1387, %r777;
	ld.global.u32 	%r778, [%rd7+128];
	xor.b32  	%r1386, %r1386, %r778;
	ld.global.u32 	%r779, [%rd7+132];
	xor.b32  	%r1385, %r1385, %r779;
	ld.global.u32 	%r780, [%rd7+136];
	xor.b32  	%r1384, %r1384, %r780;
$L__BB0_26:
	and.b32  	%r782, %r730, 128;
	setp.eq.s32 	%p17, %r782, 0;
	@%p17 bra 	$L__BB0_28;
	ld.global.u32 	%r783, [%rd7+140];
	xor.b32  	%r1388, %r1388, %r783;
	ld.global.u32 	%r784, [%rd7+144];
	xor.b32  	%r1387, %r1387, %r784;
	ld.global.u32 	%r785, [%rd7+148];
	xor.b32  	%r1386, %r1386, %r785;
	ld.global.u32 	%r786, [%rd7+152];
	xor.b32  	%r1385, %r1385, %r786;
	ld.global.u32 	%r787, [%rd7+156];
	xor.b32  	%r1384, %r1384, %r787;
$L__BB0_28:
	and.b32  	%r789, %r730, 256;
	setp.eq.s32 	%p18, %r789, 0;
	@%p18 bra 	$L__BB0_30;
	ld.global.u32 	%r790, [%rd7+160];
	xor.b32  	%r1388, %r1388, %r790;
	ld.global.u32 	%r791, [%rd7+164];
	xor.b32  	%r1387, %r1387, %r791;
	ld.global.u32 	%r792, [%rd7+168];
	xor.b32  	%r1386, %r1386, %r792;
	ld.global.u32 	%r793, [%rd7+172];
	xor.b32  	%r1385, %r1385, %r793;
	ld.global.u32 	%r794, [%rd7+176];
	xor.b32  	%r1384, %r1384, %r794;
$L__BB0_30:
	and.b32  	%r796, %r730, 512;
	setp.eq.s32 	%p19, %r796, 0;
	@%p19 bra 	$L__BB0_32;
	ld.global.u32 	%r797, [%rd7+180];
	xor.b32  	%r1388, %r1388, %r797;
	ld.global.u32 	%r798, [%rd7+184];
	xor.b32  	%r1387, %r1387, %r798;
	ld.global.u32 	%r799, [%rd7+188];
	xor.b32  	%r1386, %r1386, %r799;
	ld.global.u32 	%r800, [%rd7+192];
	xor.b32  	%r1385, %r1385, %r800;
	ld.global.u32 	%r801, [%rd7+196];
	xor.b32  	%r1384, %r1384, %r801;
$L__BB0_32:
	and.b32  	%r803, %r730, 1024;
	setp.eq.s32 	%p20, %r803, 0;
	@%p20 bra 	$L__BB0_34;
	ld.global.u32 	%r804, [%rd7+200];
	xor.b32  	%r1388, %r1388, %r804;
	ld.global.u32 	%r805, [%rd7+204];
	xor.b32  	%r1387, %r1387, %r805;
	ld.global.u32 	%r806, [%rd7+208];
	xor.b32  	%r1386, %r1386, %r806;
	ld.global.u32 	%r807, [%rd7+212];
	xor.b32  	%r1385, %r1385, %r807;
	ld.global.u32 	%r808, [%rd7+216];
	xor.b32  	%r1384, %r1384, %r808;
$L__BB0_34:
	and.b32  	%r810, %r730, 2048;
	setp.eq.s32 	%p21, %r810, 0;
	@%p21 bra 	$L__BB0_36;
	ld.global.u32 	%r811, [%rd7+220];
	xor.b32  	%r1388, %r1388, %r811;
	ld.global.u32 	%r812, [%rd7+224];
	xor.b32  	%r1387, %r1387, %r812;
	ld.global.u32 	%r813, [%rd7+228];
	xor.b32  	%r1386, %r1386, %r813;
	ld.global.u32 	%r814, [%rd7+232];
	xor.b32  	%r1385, %r1385, %r814;
	ld.global.u32 	%r815, [%rd7+236];
	xor.b32  	%r1384, %r1384, %r815;
$L__BB0_36:
	and.b32  	%r817, %r730, 4096;
	setp.eq.s32 	%p22, %r817, 0;
	@%p22 bra 	$L__BB0_38;
	ld.global.u32 	%r818, [%rd7+240];
	xor.b32  	%r1388, %r1388, %r818;
	ld.global.u32 	%r819, [%rd7+244];
	xor.b32  	%r1387, %r1387, %r819;
	ld.global.u32 	%r820, [%rd7+248];
	xor.b32  	%r1386, %r1386, %r820;
	ld.global.u32 	%r821, [%rd7+252];
	xor.b32  	%r1385, %r1385, %r821;
	ld.global.u32 	%r822, [%rd7+256];
	xor.b32  	%r1384, %r1384, %r822;
$L__BB0_38:
	and.b32  	%r824, %r730, 8192;
	setp.eq.s32 	%p23, %r824, 0;
	@%p23 bra 	$L__BB0_40;
	ld.global.u32 	%r825, [%rd7+260];
	xor.b32  	%r1388, %r1388, %r825;
	ld.global.u32 	%r826, [%rd7+264];
	xor.b32  	%r1387, %r1387, %r826;
	ld.global.u32 	%r827, [%rd7+268];
	xor.b32  	%r1386, %r1386, %r827;
	ld.global.u32 	%r828, [%rd7+272];
	xor.b32  	%r1385, %r1385, %r828;
	ld.global.u32 	%r829, [%rd7+276];
	xor.b32  	%r1384, %r1384, %r829;
$L__BB0_40:
	and.b32  	%r831, %r730, 16384;
	setp.eq.s32 	%p24, %r831, 0;
	@%p24 bra 	$L__BB0_42;
	ld.global.u32 	%r832, [%rd7+280];
	xor.b32  	%r1388, %r1388, %r832;
	ld.global.u32 	%r833, [%rd7+284];
	xor.b32  	%r1387, %r1387, %r833;
	ld.global.u32 	%r834, [%rd7+288];
	xor.b32  	%r1386, %r1386, %r834;
	ld.global.u32 	%r835, [%rd7+292];
	xor.b32  	%r1385, %r1385, %r835;
	ld.global.u32 	%r836, [%rd7+296];
	xor.b32  	%r1384, %r1384, %r836;
$L__BB0_42:
	and.b32  	%r838, %r730, 32768;
	setp.eq.s32 	%p25, %r838, 0;
	@%p25 bra 	$L__BB0_44;
	ld.global.u32 	%r839, [%rd7+300];
	xor.b32  	%r1388, %r1388, %r839;
	ld.global.u32 	%r840, [%rd7+304];
	xor.b32  	%r1387, %r1387, %r840;
	ld.global.u32 	%r841, [%rd7+308];
	xor.b32  	%r1386, %r1386, %r841;
	ld.global.u32 	%r842, [%rd7+312];
	xor.b32  	%r1385, %r1385, %r842;
	ld.global.u32 	%r843, [%rd7+316];
	xor.b32  	%r1384, %r1384, %r843;
$L__BB0_44:
	add.s32 	%r1383, %r1383, 16;
	setp.ne.s32 	%p26, %r1383, 32;
	@%p26 bra 	$L__BB0_12;
	mad.lo.s32 	%r844, %r1377, -31, %r34;
	add.s32 	%r1377, %r844, 1;
	setp.ne.s32 	%p27, %r1377, 5;
	@%p27 bra 	$L__BB0_11;
	st.local.u32 	[%rd2+4], %r1388;
	st.local.v2.u32 	[%rd2+8], {%r1387, %r1386};
	st.local.v2.u32 	[%rd2+16], {%r1385, %r1384};
	setp.eq.s64 	%p28, %rd5, 1;
	@%p28 bra 	$L__BB0_121;
	mov.b32 	%r1384, 0;
	mov.u32 	%r1385, %r1384;
	mov.u32 	%r1386, %r1384;
	mov.u32 	%r1387, %r1384;
	mov.u32 	%r1388, %r1384;
	mov.u32 	%r1469, %r1384;
$L__BB0_48:
	mul.wide.u32 	%rd45, %r1469, 4;
	add.s64 	%rd46, %rd2, %rd45;
	ld.local.u32 	%r209, [%rd46+4];
	shl.b32 	%r210, %r1469, 5;
	mov.b32 	%r1475, 0;
$L__BB0_49:
	.pragma "nounroll";
	shr.u32 	%r847, %r209, %r1475;
	and.b32  	%r848, %r847, 1;
	setp.eq.b32 	%p29, %r848, 1;
	not.pred 	%p30, %p29;
	add.s32 	%r849, %r210, %r1475;
	mul.lo.s32 	%r850, %r849, 5;
	mul.wide.u32 	%rd47, %r850, 4;
	add.s64 	%rd8, %rd6, %rd47;
	@%p30 bra 	$L__BB0_51;
	ld.global.u32 	%r851, [%rd8];
	xor.b32  	%r1388, %r1388, %r851;
	ld.global.u32 	%r852, [%rd8+4];
	xor.b32  	%r1387, %r1387, %r852;
	ld.global.u32 	%r853, [%rd8+8];
	xor.b32  	%r1386, %r1386, %r853;
	ld.global.u32 	%r854, [%rd8+12];
	xor.b32  	%r1385, %r1385, %r854;
	ld.global.u32 	%r855, [%rd8+16];
	xor.b32  	%r1384, %r1384, %r855;
$L__BB0_51:
	and.b32  	%r857, %r847, 2;
	setp.eq.s32 	%p31, %r857, 0;
	@%p31 bra 	$L__BB0_53;
	ld.global.u32 	%r858, [%rd8+20];
	xor.b32  	%r1388, %r1388, %r858;
	ld.global.u32 	%r859, [%rd8+24];
	xor.b32  	%r1387, %r1387, %r859;
	ld.global.u32 	%r860, [%rd8+28];
	xor.b32  	%r1386, %r1386, %r860;
	ld.global.u32 	%r861, [%rd8+32];
	xor.b32  	%r1385, %r1385, %r861;
	ld.global.u32 	%r862, [%rd8+36];
	xor.b32  	%r1384, %r1384, %r862;
$L__BB0_53:
	and.b32  	%r864, %r847, 4;
	setp.eq.s32 	%p32, %r864, 0;
	@%p32 bra 	$L__BB0_55;
	ld.global.u32 	%r865, [%rd8+40];
	xor.b32  	%r1388, %r1388, %r865;
	ld.global.u32 	%r866, [%rd8+44];
	xor.b32  	%r1387, %r1387, %r866;
	ld.global.u32 	%r867, [%rd8+48];
	xor.b32  	%r1386, %r1386, %r867;
	ld.global.u32 	%r868, [%rd8+52];
	xor.b32  	%r1385, %r1385, %r868;
	ld.global.u32 	%r869, [%rd8+56];
	xor.b32  	%r1384, %r1384, %r869;
$L__BB0_55:
	and.b32  	%r871, %r847, 8;
	setp.eq.s32 	%p33, %r871, 0;
	@%p33 bra 	$L__BB0_57;
	ld.global.u32 	%r872, [%rd8+60];
	xor.b32  	%r1388, %r1388, %r872;
	ld.global.u32 	%r873, [%rd8+64];
	xor.b32  	%r1387, %r1387, %r873;
	ld.global.u32 	%r874, [%rd8+68];
	xor.b32  	%r1386, %r1386, %r874;
	ld.global.u32 	%r875, [%rd8+72];
	xor.b32  	%r1385, %r1385, %r875;
	ld.global.u32 	%r876, [%rd8+76];
	xor.b32  	%r1384, %r1384, %r876;
$L__BB0_57:
	and.b32  	%r878, %r847, 16;
	setp.eq.s32 	%p34, %r878, 0;
	@%p34 bra 	$L__BB0_59;
	ld.global.u32 	%r879, [%rd8+80];
	xor.b32  	%r1388, %r1388, %r879;
	ld.global.u32 	%r880, [%rd8+84];
	xor.b32  	%r1387, %r1387, %r880;
	ld.global.u32 	%r881, [%rd8+88];
	xor.b32  	%r1386, %r1386, %r881;
	ld.global.u32 	%r882, [%rd8+92];
	xor.b32  	%r1385, %r1385, %r882;
	ld.global.u32 	%r883, [%rd8+96];
	xor.b32  	%r1384, %r1384, %r883;
$L__BB0_59:
	and.b32  	%r885, %r847, 32;
	setp.eq.s32 	%p35, %r885, 0;
	@%p35 bra 	$L__BB0_61;
	ld.global.u32 	%r886, [%rd8+100];
	xor.b32  	%r1388, %r1388, %r886;
	ld.global.u32 	%r887, [%rd8+104];
	xor.b32  	%r1387, %r1387, %r887;
	ld.global.u32 	%r888, [%rd8+108];
	xor.b32  	%r1386, %r1386, %r888;
	ld.global.u32 	%r889, [%rd8+112];
	xor.b32  	%r1385, %r1385, %r889;
	ld.global.u32 	%r890, [%rd8+116];
	xor.b32  	%r1384, %r1384, %r890;
$L__BB0_61:
	and.b32  	%r892, %r847, 64;
	setp.eq.s32 	%p36, %r892, 0;
	@%p36 bra 	$L__BB0_63;
	ld.global.u32 	%r893, [%rd8+120];
	xor.b32  	%r1388, %r1388, %r893;
	ld.global.u32 	%r894, [%rd8+124];
	xor.b32  	%r1387, %r1387, %r894;
	ld.global.u32 	%r895, [%rd8+128];
	xor.b32  	%r1386, %r1386, %r895;
	ld.global.u32 	%r896, [%rd8+132];
	xor.b32  	%r1385, %r1385, %r896;
	ld.global.u32 	%r897, [%rd8+136];
	xor.b32  	%r1384, %r1384, %r897;
$L__BB0_63:
	and.b32  	%r899, %r847, 128;
	setp.eq.s32 	%p37, %r899, 0;
	@%p37 bra 	$L__BB0_65;
	ld.global.u32 	%r900, [%rd8+140];
	xor.b32  	%r1388, %r1388, %r900;
	ld.global.u32 	%r901, [%rd8+144];
	xor.b32  	%r1387, %r1387, %r901;
	ld.global.u32 	%r902, [%rd8+148];
	xor.b32  	%r1386, %r1386, %r902;
	ld.global.u32 	%r903, [%rd8+152];
	xor.b32  	%r1385, %r1385, %r903;
	ld.global.u32 	%r904, [%rd8+156];
	xor.b32  	%r1384, %r1384, %r904;
$L__BB0_65:
	and.b32  	%r906, %r847, 256;
	setp.eq.s32 	%p38, %r906, 0;
	@%p38 bra 	$L__BB0_67;
	ld.global.u32 	%r907, [%rd8+160];
	xor.b32  	%r1388, %r1388, %r907;
	ld.global.u32 	%r908, [%rd8+164];
	xor.b32  	%r1387, %r1387, %r908;
	ld.global.u32 	%r909, [%rd8+168];
	xor.b32  	%r1386, %r1386, %r909;
	ld.global.u32 	%r910, [%rd8+172];
	xor.b32  	%r1385, %r1385, %r910;
	ld.global.u32 	%r911, [%rd8+176];
	xor.b32  	%r1384, %r1384, %r911;
$L__BB0_67:
	and.b32  	%r913, %r847, 512;
	setp.eq.s32 	%p39, %r913, 0;
	@%p39 bra 	$L__BB0_69;
	ld.global.u32 	%r914, [%rd8+180];
	xor.b32  	%r1388, %r1388, %r914;
	ld.global.u32 	%r915, [%rd8+184];
	xor.b32  	%r1387, %r1387, %r915;
	ld.global.u32 	%r916, [%rd8+188];
	xor.b32  	%r1386, %r1386, %r916;
	ld.global.u32 	%r917, [%rd8+192];
	xor.b32  	%r1385, %r1385, %r917;
	ld.global.u32 	%r918, [%rd8+196];
	xor.b32  	%r1384, %r1384, %r918;
$L__BB0_69:
	and.b32  	%r920, %r847, 1024;
	setp.eq.s32 	%p40, %r920, 0;
	@%p40 bra 	$L__BB0_71;
	ld.global.u32 	%r921, [%rd8+200];
	xor.b32  	%r1388, %r1388, %r921;
	ld.global.u32 	%r922, [%rd8+204];
	xor.b32  	%r1387, %r1387, %r922;
	ld.global.u32 	%r923, [%rd8+208];
	xor.b32  	%r1386, %r1386, %r923;
	ld.global.u32 	%r924, [%rd8+212];
	xor.b32  	%r1385, %r1385, %r924;
	ld.global.u32 	%r925, [%rd8+216];
	xor.b32  	%r1384, %r1384, %r925;
$L__BB0_71:
	and.b32  	%r927, %r847, 2048;
	setp.eq.s32 	%p41, %r927, 0;
	@%p41 bra 	$L__BB0_73;
	ld.global.u32 	%r928, [%rd8+220];
	xor.b32  	%r1388, %r1388, %r928;
	ld.global.u32 	%r929, [%rd8+224];
	xor.b32  	%r1387, %r1387, %r929;
	ld.global.u32 	%r930, [%rd8+228];
	xor.b32  	%r1386, %r1386, %r930;
	ld.global.u32 	%r931, [%rd8+232];
	xor.b32  	%r1385, %r1385, %r931;
	ld.global.u32 	%r932, [%rd8+236];
	xor.b32  	%r1384, %r1384, %r932;
$L__BB0_73:
	and.b32  	%r934, %r847, 4096;
	setp.eq.s32 	%p42, %r934, 0;
	@%p42 bra 	$L__BB0_75;
	ld.global.u32 	%r935, [%rd8+240];
	xor.b32  	%r1388, %r1388, %r935;
	ld.global.u32 	%r936, [%rd8+244];
	xor.b32  	%r1387, %r1387, %r936;
	ld.global.u32 	%r937, [%rd8+248];
	xor.b32  	%r1386, %r1386, %r937;
	ld.global.u32 	%r938, [%rd8+252];
	xor.b32  	%r1385, %r1385, %r938;
	ld.global.u32 	%r939, [%rd8+256];
	xor.b32  	%r1384, %r1384, %r939;
$L__BB0_75:
	and.b32  	%r941, %r847, 8192;
	setp.eq.s32 	%p43, %r941, 0;
	@%p43 bra 	$L__BB0_77;
	ld.global.u32 	%r942, [%rd8+260];
	xor.b32  	%r1388, %r1388, %r942;
	ld.global.u32 	%r943, [%rd8+264];
	xor.b32  	%r1387, %r1387, %r943;
	ld.global.u32 	%r944, [%rd8+268];
	xor.b32  	%r1386, %r1386, %r944;
	ld.global.u32 	%r945, [%rd8+272];
	xor.b32  	%r1385, %r1385, %r945;
	ld.global.u32 	%r946, [%rd8+276];
	xor.b32  	%r1384, %r1384, %r946;
$L__BB0_77:
	and.b32  	%r948, %r847, 16384;
	setp.eq.s32 	%p44, %r948, 0;
	@%p44 bra 	$L__BB0_79;
	ld.global.u32 	%r949, [%rd8+280];
	xor.b32  	%r1388, %r1388, %r949;
	ld.global.u32 	%r950, [%rd8+284];
	xor.b32  	%r1387, %r1387, %r950;
	ld.global.u32 	%r951, [%rd8+288];
	xor.b32  	%r1386, %r1386, %r951;
	ld.global.u32 	%r952, [%rd8+292];
	xor.b32  	%r1385, %r1385, %r952;
	ld.global.u32 	%r953, [%rd8+296];
	xor.b32  	%r1384, %r1384, %r953;
$L__BB0_79:
	and.b32  	%r955, %r847, 32768;
	setp.eq.s32 	%p45, %r955, 0;
	@%p45 bra 	$L__BB0_81;
	ld.global.u32 	%r956, [%rd8+300];
	xor.b32  	%r1388, %r1388, %r956;
	ld.global.u32 	%r957, [%rd8+304];
	xor.b32  	%r1387, %r1387, %r957;
	ld.global.u32 	%r958, [%rd8+308];
	xor.b32  	%r1386, %r1386, %r958;
	ld.global.u32 	%r959, [%rd8+312];
	xor.b32  	%r1385, %r1385, %r959;
	ld.global.u32 	%r960, [%rd8+316];
	xor.b32  	%r1384, %r1384, %r960;
$L__BB0_81:
	add.s32 	%r1475, %r1475, 16;
	setp.ne.s32 	%p46, %r1475, 32;
	@%p46 bra 	$L__BB0_49;
	mad.lo.s32 	%r961, %r1469, -31, %r210;
	add.s32 	%r1469, %r961, 1;
	setp.ne.s32 	%p47, %r1469, 5;
	@%p47 bra 	$L__BB0_48;
	st.local.u32 	[%rd2+4], %r1388;
	st.local.v2.u32 	[%rd2+8], {%r1387, %r1386};
	st.local.v2.u32 	[%rd2+16], {%r1385, %r1384};
	setp.ne.s64 	%p48, %rd5, 3;
	@%p48 bra 	$L__BB0_121;
	mov.b32 	%r1384, 0;
	mov.u32 	%r1385, %r1384;
	mov.u32 	%r1386, %r1384;
	mov.u32 	%r1387, %r1384;
	mov.u32 	%r1388, %r1384;
	mov.u32 	%r1561, %r1384;
$L__BB0_85:
	mul.wide.u32 	%rd48, %r1561, 4;
	add.s64 	%rd49, %rd2, %rd48;
	ld.local.u32 	%r385, [%rd49+4];
	shl.b32 	%r386, %r1561, 5;
	mov.b32 	%r1567, 0;
$L__BB0_86:
	.pragma "nounroll";
	shr.u32 	%r964, %r385, %r1567;
	and.b32  	%r965, %r964, 1;
	setp.eq.b32 	%p49, %r965, 1;
	not.pred 	%p50, %p49;
	add.s32 	%r966, %r386, %r1567;
	mul.lo.s32 	%r967, %r966, 5;
	mul.wide.u32 	%rd50, %r967, 4;
	add.s64 	%rd9, %rd6, %rd50;
	@%p50 bra 	$L__BB0_88;
	ld.global.u32 	%r968, [%rd9];
	xor.b32  	%r1388, %r1388, %r968;
	ld.global.u32 	%r969, [%rd9+4];
	xor.b32  	%r1387, %r1387, %r969;
	ld.global.u32 	%r970, [%rd9+8];
	xor.b32  	%r1386, %r1386, %r970;
	ld.global.u32 	%r971, [%rd9+12];
	xor.b32  	%r1385, %r1385, %r971;
	ld.global.u32 	%r972, [%rd9+16];
	xor.b32  	%r1384, %r1384, %r972;
$L__BB0_88:
	and.b32  	%r974, %r964, 2;
	setp.eq.s32 	%p51, %r974, 0;
	@%p51 bra 	$L__BB0_90;
	ld.global.u32 	%r975, [%rd9+20];
	xor.b32  	%r1388, %r1388, %r975;
	ld.global.u32 	%r976, [%rd9+24];
	xor.b32  	%r1387, %r1387, %r976;
	ld.global.u32 	%r977, [%rd9+28];
	xor.b32  	%r1386, %r1386, %r977;
	ld.global.u32 	%r978, [%rd9+32];
	xor.b32  	%r1385, %r1385, %r978;
	ld.global.u32 	%r979, [%rd9+36];
	xor.b32  	%r1384, %r1384, %r979;
$L__BB0_90:
	and.b32  	%r981, %r964, 4;
	setp.eq.s32 	%p52, %r981, 0;
	@%p52 bra 	$L__BB0_92;
	ld.global.u32 	%r982, [%rd9+40];
	xor.b32  	%r1388, %r1388, %r982;
	ld.global.u32 	%r983, [%rd9+44];
	xor.b32  	%r1387, %r1387, %r983;
	ld.global.u32 	%r984, [%rd9+48];
	xor.b32  	%r1386, %r1386, %r984;
	ld.global.u32 	%r985, [%rd9+52];
	xor.b32  	%r1385, %r1385, %r985;
	ld.global.u32 	%r986, [%rd9+56];
	xor.b32  	%r1384, %r1384, %r986;
$L__BB0_92:
	and.b32  	%r988, %r964, 8;
	setp.eq.s32 	%p53, %r988, 0;
	@%p53 bra 	$L__BB0_94;
	ld.global.u32 	%r989, [%rd9+60];
	xor.b32  	%r1388, %r1388, %r989;
	ld.global.u32 	%r990, [%rd9+64];
	xor.b32  	%r1387, %r1387, %r990;
	ld.global.u32 	%r991, [%rd9+68];
	xor.b32  	%r1386, %r1386, %r991;
	ld.global.u32 	%r992, [%rd9+72];
	xor.b32  	%r1385, %r1385, %r992;
	ld.global.u32 	%r993, [%rd9+76];
	xor.b32  	%r1384, %r1384, %r993;
$L__BB0_94:
	and.b32  	%r995, %r964, 16;
	setp.eq.s32 	%p54, %r995, 0;
	@%p54 bra 	$L__BB0_96;
	ld.global.u32 	%r996, [%rd9+80];
	xor.b32  	%r1388, %r1388, %r996;
	ld.global.u32 	%r997, [%rd9+84];
	xor.b32  	%r1387, %r1387, %r997;
	ld.global.u32 	%r998, [%rd9+88];
	xor.b32  	%r1386, %r1386, %r998;
	ld.global.u32 	%r999, [%rd9+92];
	xor.b32  	%r1385, %r1385, %r999;
	ld.global.u32 	%r1000, [%rd9+96];
	xor.b32  	%r1384, %r1384, %r1000;
$L__BB0_96:
	and.b32  	%r1002, %r964, 32;
	setp.eq.s32 	%p55, %r1002, 0;
	@%p55 bra 	$L__BB0_98;
	ld.global.u32 	%r1003, [%rd9+100];
	xor.b32  	%r1388, %r1388, %r1003;
	ld.global.u32 	%r1004, [%rd9+104];
	xor.b32  	%r1387, %r1387, %r1004;
	ld.global.u32 	%r1005, [%rd9+108];
	xor.b32  	%r1386, %r1386, %r1005;
	ld.global.u32 	%r1006, [%rd9+112];
	xor.b32  	%r1385, %r1385, %r1006;
	ld.global.u32 	%r1007, [%rd9+116];
	xor.b32  	%r1384, %r1384, %r1007;
$L__BB0_98:
	and.b32  	%r1009, %r964, 64;
	setp.eq.s32 	%p56, %r1009, 0;
	@%p56 bra 	$L__BB0_100;
	ld.global.u32 	%r1010, [%rd9+120];
	xor.b32  	%r1388, %r1388, %r1010;
	ld.global.u32 	%r1011, [%rd9+124];
	xor.b32  	%r1387, %r1387, %r1011;
	ld.global.u32 	%r1012, [%rd9+128];
	xor.b32  	%r1386, %r1386, %r1012;
	ld.global.u32 	%r1013, [%rd9+132];
	xor.b32  	%r1385, %r1385, %r1013;
	ld.global.u32 	%r1014, [%rd9+136];
	xor.b32  	%r1384, %r1384, %r1014;
$L__BB0_100:
	and.b32  	%r1016, %r964, 128;
	setp.eq.s32 	%p57, %r1016, 0;
	@%p57 bra 	$L__BB0_102;
	ld.global.u32 	%r1017, [%rd9+140];
	xor.b32  	%r1388, %r1388, %r1017;
	ld.global.u32 	%r1018, [%rd9+144];
	xor.b32  	%r1387, %r1387, %r1018;
	ld.global.u32 	%r1019, [%rd9+148];
	xor.b32  	%r1386, %r1386, %r1019;
	ld.global.u32 	%r1020, [%rd9+152];
	xor.b32  	%r1385, %r1385, %r1020;
	ld.global.u32 	%r1021, [%rd9+156];
	xor.b32  	%r1384, %r1384, %r1021;
$L__BB0_102:
	and.b32  	%r1023, %r964, 256;
	setp.eq.s32 	%p58, %r1023, 0;
	@%p58 bra 	$L__BB0_104;
	ld.global.u32 	%r1024, [%rd9+160];
	xor.b32  	%r1388, %r1388, %r1024;
	ld.global.u32 	%r1025, [%rd9+164];
	xor.b32  	%r1387, %r1387, %r1025;
	ld.global.u32 	%r1026, [%rd9+168];
	xor.b32  	%r1386, %r1386, %r1026;
	ld.global.u32 	%r1027, [%rd9+172];
	xor.b32  	%r1385, %r1385, %r1027;
	ld.global.u32 	%r1028, [%rd9+176];
	xor.b32  	%r1384, %r1384, %r1028;
$L__BB0_104:
	and.b32  	%r1030, %r964, 512;
	setp.eq.s32 	%p59, %r1030, 0;
	@%p59 bra 	$L__BB0_106;
	ld.global.u32 	%r1031, [%rd9+180];
	xor.b32  	%r1388, %r1388, %r1031;
	ld.global.u32 	%r1032, [%rd9+184];
	xor.b32  	%r1387, %r1387, %r1032;
	ld.global.u32 	%r1033, [%rd9+188];
	xor.b32  	%r1386, %r1386, %r1033;
	ld.global.u32 	%r1034, [%rd9+192];
	xor.b32  	%r1385, %r1385, %r1034;
	ld.global.u32 	%r1035, [%rd9+196];
	xor.b32  	%r1384, %r1384, %r1035;
$L__BB0_106:
	and.b32  	%r1037, %r964, 1024;
	setp.eq.s32 	%p60, %r1037, 0;
	@%p60 bra 	$L__BB0_108;
	ld.global.u32 	%r1038, [%rd9+200];
	xor.b32  	%r1388, %r1388, %r1038;
	ld.global.u32 	%r1039, [%rd9+204];
	xor.b32  	%r1387, %r1387, %r1039;
	ld.global.u32 	%r1040, [%rd9+208];
	xor.b32  	%r1386, %r1386, %r1040;
	ld.global.u32 	%r1041, [%rd9+212];
	xor.b32  	%r1385, %r1385, %r1041;
	ld.global.u32 	%r1042, [%rd9+216];
	xor.b32  	%r1384, %r1384, %r1042;
$L__BB0_108:
	and.b32  	%r1044, %r964, 2048;
	setp.eq.s32 	%p61, %r1044, 0;
	@%p61 bra 	$L__BB0_110;
	ld.global.u32 	%r1045, [%rd9+220];
	xor.b32  	%r1388, %r1388, %r1045;
	ld.global.u32 	%r1046, [%rd9+224];
	xor.b32  	%r1387, %r1387, %r1046;
	ld.global.u32 	%r1047, [%rd9+228];
	xor.b32  	%r1386, %r1386, %r1047;
	ld.global.u32 	%r1048, [%rd9+232];
	xor.b32  	%r1385, %r1385, %r1048;
	ld.global.u32 	%r1049, [%rd9+236];
	xor.b32  	%r1384, %r1384, %r1049;
$L__BB0_110:
	and.b32  	%r1051, %r964, 4096;
	setp.eq.s32 	%p62, %r1051, 0;
	@%p62 bra 	$L__BB0_112;
	ld.global.u32 	%r1052, [%rd9+240];
	xor.b32  	%r1388, %r1388, %r1052;
	ld.global.u32 	%r1053, [%rd9+244];
	xor.b32  	%r1387, %r1387, %r1053;
	ld.global.u32 	%r1054, [%rd9+248];
	xor.b32  	%r1386, %r1386, %r1054;
	ld.global.u32 	%r1055, [%rd9+252];
	xor.b32  	%r1385, %r1385, %r1055;
	ld.global.u32 	%r1056, [%rd9+256];
	xor.b32  	%r1384, %r1384, %r1056;
$L__BB0_112:
	and.b32  	%r1058, %r964, 8192;
	setp.eq.s32 	%p63, %r1058, 0;
	@%p63 bra 	$L__BB0_114;
	ld.global.u32 	%r1059, [%rd9+260];
	xor.b32  	%r1388, %r1388, %r1059;
	ld.global.u32 	%r1060, [%rd9+264];
	xor.b32  	%r1387, %r1387, %r1060;
	ld.global.u32 	%r1061, [%rd9+268];
	xor.b32  	%r1386, %r1386, %r1061;
	ld.global.u32 	%r1062, [%rd9+272];
	xor.b32  	%r1385, %r1385, %r1062;
	ld.global.u32 	%r1063, [%rd9+276];
	xor.b32  	%r1384, %r1384, %r1063;
$L__BB0_114:
	and.b32  	%r1065, %r964, 16384;
	setp.eq.s32 	%p64, %r1065, 0;
	@%p64 bra 	$L__BB0_116;
	ld.global.u32 	%r1066, [%rd9+280];
	xor.b32  	%r1388, %r1388, %r1066;
	ld.global.u32 	%r1067, [%rd9+284];
	xor.b32  	%r1387, %r1387, %r1067;
	ld.global.u32 	%r1068, [%rd9+288];
	xor.b32  	%r1386, %r1386, %r1068;
	ld.global.u32 	%r1069, [%rd9+292];
	xor.b32  	%r1385, %r1385, %r1069;
	ld.global.u32 	%r1070, [%rd9+296];
	xor.b32  	%r1384, %r1384, %r1070;
$L__BB0_116:
	and.b32  	%r1072, %r964, 32768;
	setp.eq.s32 	%p65, %r1072, 0;
	@%p65 bra 	$L__BB0_118;
	ld.global.u32 	%r1073, [%rd9+300];
	xor.b32  	%r1388, %r1388, %r1073;
	ld.global.u32 	%r1074, [%rd9+304];
	xor.b32  	%r1387, %r1387, %r1074;
	ld.global.u32 	%r1075, [%rd9+308];
	xor.b32  	%r1386, %r1386, %r1075;
	ld.global.u32 	%r1076, [%rd9+312];
	xor.b32  	%r1385, %r1385, %r1076;
	ld.global.u32 	%r1077, [%rd9+316];
	xor.b32  	%r1384, %r1384, %r1077;
$L__BB0_118:
	add.s32 	%r1567, %r1567, 16;
	setp.ne.s32 	%p66, %r1567, 32;
	@%p66 bra 	$L__BB0_86;
	mad.lo.s32 	%r1078, %r1561, -31, %r386;
	add.s32 	%r1561, %r1078, 1;
	setp.ne.s32 	%p67, %r1561, 5;
	@%p67 bra 	$L__BB0_85;
	st.local.u32 	[%rd2+4], %r1388;
	st.local.v2.u32 	[%rd2+8], {%r1387, %r1386};
	st.local.v2.u32 	[%rd2+16], {%r1385, %r1384};
$L__BB0_121:
	shr.u64 	%rd206, %rd4, 2;
	add.s32 	%r1371, %r1371, 1;
	setp.gt.u64 	%p68, %rd4, 3;
	@%p68 bra 	$L__BB0_9;
$L__BB0_122:
	cvt.u32.u64 	%r1079, %rd3;
	mov.b32 	%r1080, 0;
	st.local.v2.u32 	[%rd2+24], {%r1080, %r1080};
	st.local.u32 	[%rd2+32], %r1080;
	mov.b64 	%rd51, 0;
	st.local.u64 	[%rd2+40], %rd51;
	setp.ge.s32 	%p69, %r1079, %r702;
	@%p69 bra 	$L__BB0_197;
	{ // callseq 0, 0
	.param .b64 param0;
	st.param.b64 	[param0], 16;
	.param .b64 retval0;
	call.uni (retval0), 
	malloc, 
	(
	param0
	);
	ld.param.b64 	%rd52, [retval0];
	} // callseq 0
	mov.b32 	%r1081, 0;
	st.u32 	[%rd52], %r1081;
	mul.wide.s32 	%rd12, %r702, 4;
	{ // callseq 1, 0
	.param .b64 param0;
	st.param.b64 	[param0], %rd12;
	.param .b64 retval0;
	call.uni (retval0), 
	malloc, 
	(
	param0
	);
	ld.param.b64 	%rd53, [retval0];
	} // callseq 1
	st.u64 	[%rd52+8], %rd53;
	st.u32 	[%rd52], %r1081;
	setp.lt.s32 	%p70, %r702, 1;
	@%p70 bra 	$L__BB0_136;
	and.b32  	%r566, %r702, 15;
	setp.lt.u32 	%p71, %r702, 16;
	mov.b32 	%r1660, 0;
	@%p71 bra 	$L__BB0_127;
	and.b32  	%r1660, %r702, 2147483632;
	mov.b32 	%r1658, 0;
	mov.b64 	%rd207, 0;
$L__BB0_126:
	.pragma "nounroll";
	ld.u64 	%rd56, [%rd52+8];
	add.s64 	%rd57, %rd56, %rd207;
	st.u32 	[%rd57], %r1658;
	ld.u64 	%rd58, [%rd52+8];
	add.s64 	%rd59, %rd58, %rd207;
	add.s32 	%r1084, %r1658, 1;
	st.u32 	[%rd59+4], %r1084;
	ld.u64 	%rd60, [%rd52+8];
	add.s64 	%rd61, %rd60, %rd207;
	add.s32 	%r1085, %r1658, 2;
	st.u32 	[%rd61+8], %r1085;
	ld.u64 	%rd62, [%rd52+8];
	add.s64 	%rd63, %rd62, %rd207;
	add.s32 	%r1086, %r1658, 3;
	st.u32 	[%rd63+12], %r1086;
	ld.u64 	%rd64, [%rd52+8];
	add.s64 	%rd65, %rd64, %rd207;
	add.s32 	%r1087, %r1658, 4;
	st.u32 	[%rd65+16], %r1087;
	ld.u64 	%rd66, [%rd52+8];
	add.s64 	%rd67, %rd66, %rd207;
	add.s32 	%r1088, %r1658, 5;
	st.u32 	[%rd67+20], %r1088;
	ld.u64 	%rd68, [%rd52+8];
	add.s64 	%rd69, %rd68, %rd207;
	add.s32 	%r1089, %r1658, 6;
	st.u32 	[%rd69+24], %r1089;
	ld.u64 	%rd70, [%rd52+8];
	add.s64 	%rd71, %rd70, %rd207;
	add.s32 	%r1090, %r1658, 7;
	st.u32 	[%rd71+28], %r1090;
	ld.u64 	%rd72, [%rd52+8];
	add.s64 	%rd73, %rd72, %rd207;
	add.s32 	%r1091, %r1658, 8;
	st.u32 	[%rd73+32], %r1091;
	ld.u64 	%rd74, [%rd52+8];
	add.s64 	%rd75, %rd74, %rd207;
	add.s32 	%r1092, %r1658, 9;
	st.u32 	[%rd75+36], %r1092;
	ld.u64 	%rd76, [%rd52+8];
	add.s64 	%rd77, %rd76, %rd207;
	add.s32 	%r1093, %r1658, 10;
	st.u32 	[%rd77+40], %r1093;
	ld.u64 	%rd78, [%rd52+8];
	add.s64 	%rd79, %rd78, %rd207;
	add.s32 	%r1094, %r1658, 11;
	st.u32 	[%rd79+44], %r1094;
	ld.u64 	%rd80, [%rd52+8];
	add.s64 	%rd81, %rd80, %rd207;
	add.s32 	%r1095, %r1658, 12;
	st.u32 	[%rd81+48], %r1095;
	ld.u64 	%rd82, [%rd52+8];
	add.s64 	%rd83, %rd82, %rd207;
	add.s32 	%r1096, %r1658, 13;
	st.u32 	[%rd83+52], %r1096;
	ld.u64 	%rd84, [%rd52+8];
	add.s64 	%rd85, %rd84, %rd207;
	add.s32 	%r1097, %r1658, 14;
	st.u32 	[%rd85+56], %r1097;
	ld.u64 	%rd86, [%rd52+8];
	add.s64 	%rd87, %rd86, %rd207;
	add.s32 	%r1098, %r1658, 15;
	st.u32 	[%rd87+60], %r1098;
	add.s64 	%rd207, %rd207, 64;
	add.s32 	%r1658, %r1658, 16;
	setp.ne.s32 	%p72, %r1658, %r1660;
	@%p72 bra 	$L__BB0_126;
$L__BB0_127:
	setp.eq.s32 	%p73, %r566, 0;
	@%p73 bra 	$L__BB0_136;
	and.b32  	%r571, %r702, 7;
	setp.lt.u32 	%p74, %r566, 8;
	@%p74 bra 	$L__BB0_130;
	ld.u64 	%rd88, [%rd52+8];
	mul.wide.u32 	%rd89, %r1660, 4;
	add.s64 	%rd90, %rd88, %rd89;
	st.u32 	[%rd90], %r1660;
	add.s32 	%r1099, %r1660, 1;
	ld.u64 	%rd91, [%rd52+8];
	add.s64 	%rd92, %rd91, %rd89;
	st.u32 	[%rd92+4], %r1099;
	add.s32 	%r1100, %r1660, 2;
	ld.u64 	%rd93, [%rd52+8];
	add.s64 	%rd94, %rd93, %rd89;
	st.u32 	[%rd94+8], %r1100;
	add.s32 	%r1101, %r1660, 3;
	ld.u64 	%rd95, [%rd52+8];
	add.s64 	%rd96, %rd95, %rd89;
	st.u32 	[%rd96+12], %r1101;
	add.s32 	%r1102, %r1660, 4;
	ld.u64 	%rd97, [%rd52+8];
	add.s64 	%rd98, %rd97, %rd89;
	st.u32 	[%rd98+16], %r1102;
	add.s32 	%r1103, %r1660, 5;
	ld.u64 	%rd99, [%rd52+8];
	add.s64 	%rd100, %rd99, %rd89;
	st.u32 	[%rd100+20], %r1103;
	add.s32 	%r1104, %r1660, 6;
	ld.u64 	%rd101, [%rd52+8];
	add.s64 	%rd102, %rd101, %rd89;
	st.u32 	[%rd102+24], %r1104;
	add.s32 	%r1105, %r1660, 7;
	ld.u64 	%rd103, [%rd52+8];
	add.s64 	%rd104, %rd103, %rd89;
	st.u32 	[%rd104+28], %r1105;
	add.s32 	%r1660, %r1660, 8;
$L__BB0_130:
	setp.eq.s32 	%p75, %r571, 0;
	@%p75 bra 	$L__BB0_136;
	and.b32  	%r574, %r702, 3;
	setp.lt.u32 	%p76, %r571, 4;
	@%p76 bra 	$L__BB0_133;
	ld.u64 	%rd105, [%rd52+8];
	mul.wide.u32 	%rd106, %r1660, 4;
	add.s64 	%rd107, %rd105, %rd106;
	st.u32 	[%rd107], %r1660;
	add.s32 	%r1106, %r1660, 1;
	ld.u64 	%rd108, [%rd52+8];
	add.s64 	%rd109, %rd108, %rd106;
	st.u32 	[%rd109+4], %r1106;
	add.s32 	%r1107, %r1660, 2;
	ld.u64 	%rd110, [%rd52+8];
	add.s64 	%rd111, %rd110, %rd106;
	st.u32 	[%rd111+8], %r1107;
	add.s32 	%r1108, %r1660, 3;
	ld.u64 	%rd112, [%rd52+8];
	add.s64 	%rd113, %rd112, %rd106;
	st.u32 	[%rd113+12], %r1108;
	add.s32 	%r1660, %r1660, 4;
$L__BB0_133:
	setp.eq.s32 	%p77, %r574, 0;
	@%p77 bra 	$L__BB0_136;
	mul.wide.u32 	%rd208, %r1660, 4;
	neg.s32 	%r1662, %r574;
$L__BB0_135:
	.pragma "nounroll";
	ld.u64 	%rd114, [%rd52+8];
	add.s64 	%rd115, %rd114, %rd208;
	st.u32 	[%rd115], %r1660;
	add.s32 	%r1660, %r1660, 1;
	add.s64 	%rd208, %rd208, 4;
	add.s32 	%r1662, %r1662, 1;
	setp.ne.s32 	%p78, %r1662, 0;
	@%p78 bra 	$L__BB0_135;
$L__BB0_136:
	ld.u64 	%rd116, [%rd52+8];
	shl.b64 	%rd117, %rd3, 2;
	add.s64 	%rd118, %rd116, %rd117;
	ld.u32 	%r1109, [%rd118];
	ld.u32 	%r1110, [%rd116];
	st.u32 	[%rd118], %r1110;
	ld.u64 	%rd119, [%rd52+8];
	st.u32 	[%rd119], %r1109;
	setp.lt.s32 	%p79, %r702, 2;
	@%p79 bra 	$L__BB0_146;
	add.s32 	%r582, %r702, -1;
	add.s32 	%r1112, %r702, -2;
	and.b32  	%r583, %r582, 3;
	setp.lt.u32 	%p80, %r1112, 3;
	mov.u32 	%r1672, %r1385;
	mov.u32 	%r1673, %r1386;
	mov.u32 	%r1705, %r702;
	@%p80 bra 	$L__BB0_140;
	and.b32  	%r584, %r582, -4;
	mov.b32 	%r1706, 0;
	mov.u32 	%r1703, %r1387;
	mov.u32 	%r1704, %r1388;
	mov.u32 	%r1705, %r702;
$L__BB0_139:
	.pragma "nounroll";
	mov.u32 	%r1388, %r1384;
	add.s32 	%r1114, %r1705, -1;
	shr.u32 	%r1115, %r1704, 2;
	xor.b32  	%r1116, %r1115, %r1704;
	shl.b32 	%r1117, %r1388, 4;
	shl.b32 	%r1118, %r1116, 1;
	xor.b32  	%r1119, %r1118, %r1117;
	xor.b32  	%r1120, %r1119, %r1116;
	xor.b32  	%r1387, %r1120, %r1388;
	add.s32 	%r1121, %r1732, %r1387;
	add.s32 	%r1122, %r1121, 362437;
	rem.u32 	%r1123, %r1122, %r1114;
	ld.u64 	%rd120, [%rd52+8];
	mul.wide.u32 	%rd121, %r1114, 4;
	add.s64 	%rd122, %rd120, %rd121;
	ld.u32 	%r1124, [%rd122];
	mul.wide.u32 	%rd123, %r1123, 4;
	add.s64 	%rd124, %rd120, %rd123;
	ld.u32 	%r1125, [%rd124+4];
	st.u32 	[%rd122], %r1125;
	ld.u64 	%rd125, [%rd52+8];
	add.s64 	%rd126, %rd125, %rd123;
	st.u32 	[%rd126+4], %r1124;
	add.s32 	%r1126, %r1705, -2;
	shr.u32 	%r1127, %r1703, 2;
	xor.b32  	%r1128, %r1127, %r1703;
	shl.b32 	%r1129, %r1387, 4;
	shl.b32 	%r1130, %r1128, 1;
	xor.b32  	%r1131, %r1130, %r1129;
	xor.b32  	%r1132, %r1131, %r1128;
	xor.b32  	%r1673, %r1132, %r1387;
	add.s32 	%r1133, %r1732, %r1673;
	add.s32 	%r1134, %r1133, 724874;
	rem.u32 	%r1135, %r1134, %r1126;
	ld.u64 	%rd127, [%rd52+8];
	mul.wide.u32 	%rd128, %r1126, 4;
	add.s64 	%rd129, %rd127, %rd128;
	ld.u32 	%r1136, [%rd129];
	mul.wide.u32 	%rd130, %r1135, 4;
	add.s64 	%rd131, %rd127, %rd130;
	ld.u32 	%r1137, [%rd131+4];
	st.u32 	[%rd129], %r1137;
	ld.u64 	%rd132, [%rd52+8];
	add.s64 	%rd133, %rd132, %rd130;
	st.u32 	[%rd133+4], %r1136;
	add.s32 	%r1138, %r1705, -3;
	shr.u32 	%r1139, %r1386, 2;
	xor.b32  	%r1140, %r1139, %r1386;
	shl.b32 	%r1141, %r1673, 4;
	shl.b32 	%r1142, %r1140, 1;
	xor.b32  	%r1143, %r1142, %r1141;
	xor.b32  	%r1144, %r1143, %r1140;
	xor.b32  	%r1672, %r1144, %r1673;
	add.s32 	%r1145, %r1732, %r1672;
	add.s32 	%r1146, %r1145, 1087311;
	rem.u32 	%r1147, %r1146, %r1138;
	ld.u64 	%rd134, [%rd52+8];
	mul.wide.u32 	%rd135, %r1138, 4;
	add.s64 	%rd136, %rd134, %rd135;
	ld.u32 	%r1148, [%rd136];
	mul.wide.u32 	%rd137, %r1147, 4;
	add.s64 	%rd138, %rd134, %rd137;
	ld.u32 	%r1149, [%rd138+4];
	st.u32 	[%rd136], %r1149;
	ld.u64 	%rd139, [%rd52+8];
	add.s64 	%rd140, %rd139, %rd137;
	st.u32 	[%rd140+4], %r1148;
	add.s32 	%r1705, %r1705, -4;
	shr.u32 	%r1150, %r1385, 2;
	xor.b32  	%r1151, %r1150, %r1385;
	shl.b32 	%r1152, %r1672, 4;
	shl.b32 	%r1153, %r1151, 1;
	xor.b32  	%r1154, %r1153, %r1152;
	xor.b32  	%r1155, %r1154, %r1151;
	xor.b32  	%r1384, %r1155, %r1672;
	add.s32 	%r1732, %r1732, 1449748;
	add.s32 	%r1156, %r1384, %r1732;
	rem.u32 	%r1157, %r1156, %r1705;
	ld.u64 	%rd141, [%rd52+8];
	mul.wide.u32 	%rd142, %r1705, 4;
	add.s64 	%rd143, %rd141, %rd142;
	ld.u32 	%r1158, [%rd143];
	mul.wide.u32 	%rd144, %r1157, 4;
	add.s64 	%rd145, %rd141, %rd144;
	ld.u32 	%r1159, [%rd145+4];
	st.u32 	[%rd143], %r1159;
	ld.u64 	%rd146, [%rd52+8];
	add.s64 	%rd147, %rd146, %rd144;
	st.u32 	[%rd147+4], %r1158;
	add.s32 	%r1706, %r1706, 4;
	setp.eq.s32 	%p81, %r1706, %r584;
	mov.u32 	%r1385, %r1672;
	mov.u32 	%r1386, %r1673;
	mov.u32 	%r1703, %r1387;
	mov.u32 	%r1704, %r1388;
	@%p81 bra 	$L__BB0_140;
	bra.uni 	$L__BB0_139;
$L__BB0_140:
	setp.eq.s32 	%p82, %r583, 0;
	mov.u32 	%r1385, %r1672;
	mov.u32 	%r1386, %r1673;
	@%p82 bra 	$L__BB0_145;
	setp.eq.s32 	%p83, %r583, 1;
	mov.u32 	%r1681, %r1384;
	mov.u32 	%r1682, %r1672;
	mov.u32 	%r1683, %r1673;
	mov.u32 	%r1684, %r1387;
	mov.u32 	%r1685, %r1388;
	@%p83 bra 	$L__BB0_143;
	add.s32 	%r1161, %r1705, -1;
	shr.u32 	%r1162, %r1388, 2;
	xor.b32  	%r1163, %r1162, %r1388;
	shl.b32 	%r1164, %r1384, 4;
	shl.b32 	%r1165, %r1163, 1;
	xor.b32  	%r1166, %r1165, %r1164;
	xor.b32  	%r1167, %r1166, %r1163;
	xor.b32  	%r1385, %r1167, %r1384;
	add.s32 	%r1168, %r1732, %r1385;
	add.s32 	%r1169, %r1168, 362437;
	rem.u32 	%r1170, %r1169, %r1161;
	ld.u64 	%rd148, [%rd52+8];
	mul.wide.u32 	%rd149, %r1161, 4;
	add.s64 	%rd150, %rd148, %rd149;
	ld.u32 	%r1171, [%rd150];
	mul.wide.u32 	%rd151, %r1170, 4;
	add.s64 	%rd152, %rd148, %rd151;
	ld.u32 	%r1172, [%rd152+4];
	st.u32 	[%rd150], %r1172;
	ld.u64 	%rd153, [%rd52+8];
	add.s64 	%rd154, %rd153, %rd151;
	st.u32 	[%rd154+4], %r1171;
	add.s32 	%r1705, %r1705, -2;
	shr.u32 	%r1173, %r1387, 2;
	xor.b32  	%r1174, %r1173, %r1387;
	shl.b32 	%r1175, %r1385, 4;
	shl.b32 	%r1176, %r1174, 1;
	xor.b32  	%r1177, %r1176, %r1175;
	xor.b32  	%r1178, %r1177, %r1174;
	xor.b32  	%r1681, %r1178, %r1385;
	add.s32 	%r1732, %r1732, 724874;
	add.s32 	%r1179, %r1681, %r1732;
	rem.u32 	%r1180, %r1179, %r1705;
	ld.u64 	%rd155, [%rd52+8];
	mul.wide.u32 	%rd156, %r1705, 4;
	add.s64 	%rd157, %rd155, %rd156;
	ld.u32 	%r1181, [%rd157];
	mul.wide.u32 	%rd158, %r1180, 4;
	add.s64 	%rd159, %rd155, %rd158;
	ld.u32 	%r1182, [%rd159+4];
	st.u32 	[%rd157], %r1182;
	ld.u64 	%rd160, [%rd52+8];
	add.s64 	%rd161, %rd160, %rd158;
	st.u32 	[%rd161+4], %r1181;
	mov.u32 	%r1682, %r1385;
	mov.u32 	%r1683, %r1384;
	mov.u32 	%r1684, %r1672;
	mov.u32 	%r1685, %r1673;
$L__BB0_143:
	and.b32  	%r1183, %r582, 1;
	setp.eq.b32 	%p84, %r1183, 1;
	not.pred 	%p85, %p84;
	mov.u32 	%r1386, %r1384;
	mov.u32 	%r1387, %r1672;
	mov.u32 	%r1388, %r1673;
	mov.u32 	%r1384, %r1681;
	@%p85 bra 	$L__BB0_145;
	add.s32 	%r1184, %r1705, -1;
	shr.u32 	%r1185, %r1685, 2;
	xor.b32  	%r1186, %r1185, %r1685;
	shl.b32 	%r1187, %r1681, 4;
	shl.b32 	%r1188, %r1186, 1;
	xor.b32  	%r1189, %r1188, %r1187;
	xor.b32  	%r1190, %r1189, %r1186;
	xor.b32  	%r1384, %r1190, %r1681;
	add.s32 	%r1732, %r1732, 362437;
	add.s32 	%r1191, %r1384, %r1732;
	rem.u32 	%r1192, %r1191, %r1184;
	ld.u64 	%rd162, [%rd52+8];
	mul.wide.u32 	%rd163, %r1184, 4;
	add.s64 	%rd164, %rd162, %rd163;
	ld.u32 	%r1193, [%rd164];
	mul.wide.u32 	%rd165, %r1192, 4;
	add.s64 	%rd166, %rd162, %rd165;
	ld.u32 	%r1194, [%rd166+4];
	st.u32 	[%rd164], %r1194;
	ld.u64 	%rd167, [%rd52+8];
	add.s64 	%rd168, %rd167, %rd165;
	st.u32 	[%rd168+4], %r1193;
	mov.u32 	%r1385, %r1681;
	mov.u32 	%r1386, %r1682;
	mov.u32 	%r1387, %r1683;
	mov.u32 	%r1388, %r1684;
$L__BB0_145:
	st.local.v2.u32 	[%rd2+8], {%r1387, %r1386};
	st.local.v2.u32 	[%rd2+16], {%r1385, %r1384};
	st.local.v2.u32 	[%rd2], {%r1732, %r1388};
$L__BB0_146:
	setp.lt.s32 	%p86, %r702, 2;
	add.s32 	%r626, %r702, -1;
	@%p86 bra 	$L__BB0_155;
	ld.f32 	%f225, [%rd52];
	add.s32 	%r1196, %r702, -2;
	and.b32  	%r627, %r626, 3;
	setp.lt.u32 	%p87, %r1196, 3;
	mov.b32 	%r1708, 0;
	@%p87 bra 	$L__BB0_150;
	and.b32  	%r1708, %r626, -4;
	ld.u64 	%rd169, [%rd52+8];
	neg.s32 	%r1707, %r1708;
	add.s64 	%rd209, %rd169, 8;
$L__BB0_149:
	.pragma "nounroll";
	ld.u32 	%r1197, [%rd209+-8];
	ld.u32 	%r1198, [%rd209+-4];
	shl.b32 	%r1199, %r1197, 3;
	mov.u32 	%r1200, coord;
	add.s32 	%r1201, %r1200, %r1199;
	ld.shared.v2.f32 	{%f41, %f42}, [%r1201];
	shl.b32 	%r1202, %r1198, 3;
	add.s32 	%r1203, %r1200, %r1202;
	ld.shared.v2.f32 	{%f43, %f44}, [%r1203];
	sub.f32 	%f45, %f41, %f43;
	abs.f32 	%f46, %f45;
	sub.f32 	%f47, %f42, %f44;
	abs.f32 	%f48, %f47;
	mul.f32 	%f49, %f48, %f48;
	fma.rn.f32 	%f50, %f46, %f46, %f49;
	sqrt.rn.f32 	%f51, %f50;
	add.f32 	%f52, %f51, %f225;
	st.f32 	[%rd52], %f52;
	ld.u32 	%r1204, [%rd209+-4];
	ld.u32 	%r1205, [%rd209];
	shl.b32 	%r1206, %r1204, 3;
	add.s32 	%r1207, %r1200, %r1206;
	ld.shared.v2.f32 	{%f53, %f54}, [%r1207];
	shl.b32 	%r1208, %r1205, 3;
	add.s32 	%r1209, %r1200, %r1208;
	ld.shared.v2.f32 	{%f55, %f56}, [%r1209];
	sub.f32 	%f57, %f53, %f55;
	abs.f32 	%f58, %f57;
	sub.f32 	%f59, %f54, %f56;
	abs.f32 	%f60, %f59;
	mul.f32 	%f61, %f60, %f60;
	fma.rn.f32 	%f62, %f58, %f58, %f61;
	sqrt.rn.f32 	%f63, %f62;
	add.f32 	%f64, %f63, %f52;
	st.f32 	[%rd52], %f64;
	ld.u32 	%r1210, [%rd209];
	ld.u32 	%r1211, [%rd209+4];
	shl.b32 	%r1212, %r1210, 3;
	add.s32 	%r1213, %r1200, %r1212;
	ld.shared.v2.f32 	{%f65, %f66}, [%r1213];
	shl.b32 	%r1214, %r1211, 3;
	add.s32 	%r1215, %r1200, %r1214;
	ld.shared.v2.f32 	{%f67, %f68}, [%r1215];
	sub.f32 	%f69, %f65, %f67;
	abs.f32 	%f70, %f69;
	sub.f32 	%f71, %f66, %f68;
	abs.f32 	%f72, %f71;
	mul.f32 	%f73, %f72, %f72;
	fma.rn.f32 	%f74, %f70, %f70, %f73;
	sqrt.rn.f32 	%f75, %f74;
	add.f32 	%f76, %f75, %f64;
	st.f32 	[%rd52], %f76;
	ld.u32 	%r1216, [%rd209+4];
	ld.u32 	%r1217, [%rd209+8];
	shl.b32 	%r1218, %r1216, 3;
	add.s32 	%r1219, %r1200, %r1218;
	ld.shared.v2.f32 	{%f77, %f78}, [%r1219];
	shl.b32 	%r1220, %r1217, 3;
	add.s32 	%r1221, %r1200, %r1220;
	ld.shared.v2.f32 	{%f79, %f80}, [%r1221];
	sub.f32 	%f81, %f77, %f79;
	abs.f32 	%f82, %f81;
	sub.f32 	%f83, %f78, %f80;
	abs.f32 	%f84, %f83;
	mul.f32 	%f85, %f84, %f84;
	fma.rn.f32 	%f86, %f82, %f82, %f85;
	sqrt.rn.f32 	%f87, %f86;
	add.f32 	%f225, %f87, %f76;
	st.f32 	[%rd52], %f225;
	add.s32 	%r1707, %r1707, 4;
	add.s64 	%rd209, %rd209, 16;
	setp.ne.s32 	%p88, %r1707, 0;
	@%p88 bra 	$L__BB0_149;
$L__BB0_150:
	setp.eq.s32 	%p89, %r627, 0;
	@%p89 bra 	$L__BB0_155;
	setp.eq.s32 	%p90, %r627, 1;
	@%p90 bra 	$L__BB0_153;
	ld.u64 	%rd170, [%rd52+8];
	mul.wide.u32 	%rd171, %r1708, 4;
	add.s64 	%rd172, %rd170, %rd171;
	ld.u32 	%r1222, [%rd172];
	ld.u32 	%r1223, [%rd172+4];
	shl.b32 	%r1224, %r1222, 3;
	mov.u32 	%r1225, coord;
	add.s32 	%r1226, %r1225, %r1224;
	ld.shared.v2.f32 	{%f88, %f89}, [%r1226];
	shl.b32 	%r1227, %r1223, 3;
	add.s32 	%r1228, %r1225, %r1227;
	ld.shared.v2.f32 	{%f90, %f91}, [%r1228];
	sub.f32 	%f92, %f88, %f90;
	abs.f32 	%f93, %f92;
	sub.f32 	%f94, %f89, %f91;
	abs.f32 	%f95, %f94;
	mul.f32 	%f96, %f95, %f95;
	fma.rn.f32 	%f97, %f93, %f93, %f96;
	sqrt.rn.f32 	%f98, %f97;
	add.f32 	%f99, %f98, %f225;
	st.f32 	[%rd52], %f99;
	ld.u32 	%r1229, [%rd172+4];
	add.s32 	%r1708, %r1708, 2;
	ld.u32 	%r1230, [%rd172+8];
	shl.b32 	%r1231, %r1229, 3;
	add.s32 	%r1232, %r1225, %r1231;
	ld.shared.v2.f32 	{%f100, %f101}, [%r1232];
	shl.b32 	%r1233, %r1230, 3;
	add.s32 	%r1234, %r1225, %r1233;
	ld.shared.v2.f32 	{%f102, %f103}, [%r1234];
	sub.f32 	%f104, %f100, %f102;
	abs.f32 	%f105, %f104;
	sub.f32 	%f106, %f101, %f103;
	abs.f32 	%f107, %f106;
	mul.f32 	%f108, %f107, %f107;
	fma.rn.f32 	%f109, %f105, %f105, %f108;
	sqrt.rn.f32 	%f110, %f109;
	add.f32 	%f225, %f110, %f99;
	st.f32 	[%rd52], %f225;
$L__BB0_153:
	and.b32  	%r1235, %r626, 1;
	setp.eq.b32 	%p91, %r1235, 1;
	not.pred 	%p92, %p91;
	@%p92 bra 	$L__BB0_155;
	ld.u64 	%rd173, [%rd52+8];
	mul.wide.u32 	%rd174, %r1708, 4;
	add.s64 	%rd175, %rd173, %rd174;
	ld.u32 	%r1236, [%rd175];
	ld.u32 	%r1237, [%rd175+4];
	shl.b32 	%r1238, %r1236, 3;
	mov.u32 	%r1239, coord;
	add.s32 	%r1240, %r1239, %r1238;
	ld.shared.v2.f32 	{%f111, %f112}, [%r1240];
	shl.b32 	%r1241, %r1237, 3;
	add.s32 	%r1242, %r1239, %r1241;
	ld.shared.v2.f32 	{%f113, %f114}, [%r1242];
	sub.f32 	%f115, %f111, %f113;
	abs.f32 	%f116, %f115;
	sub.f32 	%f117, %f112, %f114;
	abs.f32 	%f118, %f117;
	mul.f32 	%f119, %f118, %f118;
	fma.rn.f32 	%f120, %f116, %f116, %f119;
	sqrt.rn.f32 	%f121, %f120;
	add.f32 	%f122, %f121, %f225;
	st.f32 	[%rd52], %f122;
$L__BB0_155:
	{ // callseq 2, 0
	.param .b64 param0;
	st.param.b64 	[param0], 4;
	.param .b64 retval0;
	call.uni (retval0), 
	malloc, 
	(
	param0
	);
	ld.param.b64 	%rd176, [retval0];
	} // callseq 2
	mov.b32 	%r1244, 1;
	st.u32 	[%rd176], %r1244;
	{ // callseq 3, 0
	.param .b64 param0;
	st.param.b64 	[param0], 4;
	.param .b64 retval0;
	call.uni (retval0), 
	malloc, 
	(
	param0
	);
	ld.param.b64 	%rd177, [retval0];
	} // callseq 3
	mov.b32 	%r1245, 2;
	st.u32 	[%rd177], %r1245;
	mov.f64 	%fd29, 0d4034000000000000;
	mov.b32 	%r1738, 0;
$L__BB0_156:
	ld.f32 	%f7, [%rd52];
	shr.u32 	%r1246, %r1388, 2;
	xor.b32  	%r1247, %r1246, %r1388;
	shl.b32 	%r1248, %r1384, 4;
	shl.b32 	%r1249, %r1247, 1;
	xor.b32  	%r1250, %r1249, %r1248;
	xor.b32  	%r1251, %r1250, %r1247;
	xor.b32  	%r1727, %r1251, %r1384;
	add.s32 	%r1252, %r1732, %r1727;
	add.s32 	%r1253, %r1252, 362437;
	rem.u32 	%r1254, %r1253, %r626;
	add.s32 	%r1255, %r1254, 1;
	st.u32 	[%rd176], %r1255;
	shr.u32 	%r1256, %r1387, 2;
	xor.b32  	%r1257, %r1256, %r1387;
	shl.b32 	%r1258, %r1727, 4;
	shl.b32 	%r1259, %r1257, 1;
	xor.b32  	%r1260, %r1259, %r1258;
	xor.b32  	%r1261, %r1260, %r1257;
	xor.b32  	%r1726, %r1261, %r1727;
	add.s32 	%r1732, %r1732, 724874;
	add.s32 	%r1262, %r1726, %r1732;
	rem.u32 	%r1263, %r1262, %r626;
	add.s32 	%r1723, %r1263, 1;
	st.u32 	[%rd177], %r1723;
	ld.u32 	%r1724, [%rd176];
	setp.ne.s32 	%p93, %r1724, %r1723;
	@%p93 bra 	$L__BB0_159;
	mov.u32 	%r1722, %r1386;
$L__BB0_158:
	mov.u32 	%r1386, %r1385;
	mov.u32 	%r1385, %r1384;
	mov.u32 	%r1384, %r1727;
	mov.u32 	%r1727, %r1726;
	shr.u32 	%r1264, %r1722, 2;
	xor.b32  	%r1265, %r1264, %r1722;
	shl.b32 	%r1266, %r1727, 4;
	shl.b32 	%r1267, %r1265, 1;
	xor.b32  	%r1268, %r1267, %r1266;
	xor.b32  	%r1269, %r1268, %r1265;
	xor.b32  	%r1726, %r1269, %r1727;
	add.s32 	%r1732, %r1732, 362437;
	add.s32 	%r1270, %r1726, %r1732;
	rem.u32 	%r1271, %r1270, %r626;
	add.s32 	%r1724, %r1271, 1;
	st.u32 	[%rd176], %r1724;
	ld.u32 	%r1723, [%rd177];
	setp.eq.s32 	%p94, %r1724, %r1723;
	mov.u32 	%r1722, %r1386;
	@%p94 bra 	$L__BB0_158;
$L__BB0_159:
	mov.u32 	%r1388, %r1386;
	mov.u32 	%r678, %r1385;
	mov.u32 	%r1387, %r1384;
	ld.u64 	%rd23, [%rd52+8];
	setp.eq.s32 	%p95, %r1724, 0;
	mul.wide.s32 	%rd178, %r1724, 4;
	add.s64 	%rd24, %rd23, %rd178;
	mov.f32 	%f228, 0f00000000;
	@%p95 bra 	$L__BB0_161;
	ld.u32 	%r1272, [%rd24+-4];
	ld.u32 	%r1273, [%rd24];
	shl.b32 	%r1274, %r1272, 3;
	mov.u32 	%r1275, coord;
	add.s32 	%r1276, %r1275, %r1274;
	ld.shared.v2.f32 	{%f124, %f125}, [%r1276];
	shl.b32 	%r1277, %r1273, 3;
	add.s32 	%r1278, %r1275, %r1277;
	ld.shared.v2.f32 	{%f126, %f127}, [%r1278];
	sub.f32 	%f128, %f124, %f126;
	abs.f32 	%f129, %f128;
	sub.f32 	%f130, %f125, %f127;
	abs.f32 	%f131, %f130;
	mul.f32 	%f132, %f131, %f131;
	fma.rn.f32 	%f133, %f129, %f129, %f132;
	sqrt.rn.f32 	%f134, %f133;
	add.f32 	%f228, %f134, 0f00000000;
$L__BB0_161:
	setp.eq.s32 	%p96, %r1724, %r626;
	@%p96 bra 	$L__BB0_163;
	ld.u32 	%r1279, [%rd24];
	ld.u32 	%r1280, [%rd24+4];
	shl.b32 	%r1281, %r1279, 3;
	mov.u32 	%r1282, coord;
	add.s32 	%r1283, %r1282, %r1281;
	ld.shared.v2.f32 	{%f135, %f136}, [%r1283];
	shl.b32 	%r1284, %r1280, 3;
	add.s32 	%r1285, %r1282, %r1284;
	ld.shared.v2.f32 	{%f137, %f138}, [%r1285];
	sub.f32 	%f139, %f135, %f137;
	abs.f32 	%f140, %f139;
	sub.f32 	%f141, %f136, %f138;
	abs.f32 	%f142, %f141;
	mul.f32 	%f143, %f142, %f142;
	fma.rn.f32 	%f144, %f140, %f140, %f143;
	sqrt.rn.f32 	%f145, %f144;
	add.f32 	%f228, %f228, %f145;
$L__BB0_163:
	setp.eq.s32 	%p97, %r1723, 0;
	mov.f32 	%f229, 0f00000000;
	@%p97 bra 	$L__BB0_165;
	mul.wide.s32 	%rd179, %r1723, 4;
	add.s64 	%rd180, %rd23, %rd179;
	ld.u32 	%r1286, [%rd180+-4];
	ld.u32 	%r1287, [%rd180];
	shl.b32 	%r1288, %r1286, 3;
	mov.u32 	%r1289, coord;
	add.s32 	%r1290, %r1289, %r1288;
	ld.shared.v2.f32 	{%f147, %f148}, [%r1290];
	shl.b32 	%r1291, %r1287, 3;
	add.s32 	%r1292, %r1289, %r1291;
	ld.shared.v2.f32 	{%f149, %f150}, [%r1292];
	sub.f32 	%f151, %f147, %f149;
	abs.f32 	%f152, %f151;
	sub.f32 	%f153, %f148, %f150;
	abs.f32 	%f154, %f153;
	mul.f32 	%f155, %f154, %f154;
	fma.rn.f32 	%f156, %f152, %f152, %f155;
	sqrt.rn.f32 	%f157, %f156;
	add.f32 	%f229, %f157, 0f00000000;
$L__BB0_165:
	setp.ne.s32 	%p98, %r1723, %r626;
	@%p98 bra 	$L__BB0_167;
	add.s64 	%rd184, %rd23, %rd12;
	ld.u32 	%r1731, [%rd184+-4];
	bra.uni 	$L__BB0_168;
$L__BB0_167:
	mul.wide.s32 	%rd181, %r1723, 4;
	add.s64 	%rd182, %rd23, %rd181;
	ld.u32 	%r1731, [%rd182];
	ld.u32 	%r1293, [%rd182+4];
	shl.b32 	%r1294, %r1731, 3;
	mov.u32 	%r1295, coord;
	add.s32 	%r1296, %r1295, %r1294;
	ld.shared.v2.f32 	{%f158, %f159}, [%r1296];
	shl.b32 	%r1297, %r1293, 3;
	add.s32 	%r1298, %r1295, %r1297;
	ld.shared.v2.f32 	{%f160, %f161}, [%r1298];
	sub.f32 	%f162, %f158, %f160;
	abs.f32 	%f163, %f162;
	sub.f32 	%f164, %f159, %f161;
	abs.f32 	%f165, %f164;
	mul.f32 	%f166, %f165, %f165;
	fma.rn.f32 	%f167, %f163, %f163, %f166;
	sqrt.rn.f32 	%f168, %f167;
	add.f32 	%f229, %f229, %f168;
$L__BB0_168:
	sub.f32 	%f170, %f7, %f228;
	sub.f32 	%f16, %f170, %f229;
	ld.u32 	%r1299, [%rd24];
	st.u32 	[%rd24], %r1731;
	ld.u32 	%r1300, [%rd177];
	mul.wide.s32 	%rd185, %r1300, 4;
	add.s64 	%rd186, %rd23, %rd185;
	st.u32 	[%rd186], %r1299;
	ld.u64 	%rd25, [%rd52+8];
	ld.u32 	%r683, [%rd176];
	setp.eq.s32 	%p99, %r683, 0;
	mov.f32 	%f232, 0f00000000;
	@%p99 bra 	$L__BB0_170;
	mul.wide.s32 	%rd187, %r683, 4;
	add.s64 	%rd188, %rd25, %rd187;
	ld.u32 	%r1301, [%rd188+-4];
	ld.u32 	%r1302, [%rd188];
	shl.b32 	%r1303, %r1301, 3;
	mov.u32 	%r1304, coord;
	add.s32 	%r1305, %r1304, %r1303;
	ld.shared.v2.f32 	{%f171, %f172}, [%r1305];
	shl.b32 	%r1306, %r1302, 3;
	add.s32 	%r1307, %r1304, %r1306;
	ld.shared.v2.f32 	{%f173, %f174}, [%r1307];
	sub.f32 	%f175, %f171, %f173;
	abs.f32 	%f176, %f175;
	sub.f32 	%f177, %f172, %f174;
	abs.f32 	%f178, %f177;
	mul.f32 	%f179, %f178, %f178;
	fma.rn.f32 	%f180, %f176, %f176, %f179;
	sqrt.rn.f32 	%f181, %f180;
	add.f32 	%f232, %f181, 0f00000000;
$L__BB0_170:
	setp.eq.s32 	%p100, %r683, %r626;
	@%p100 bra 	$L__BB0_172;
	mul.wide.s32 	%rd189, %r683, 4;
	add.s64 	%rd190, %rd25, %rd189;
	ld.u32 	%r1308, [%rd190];
	ld.u32 	%r1309, [%rd190+4];
	shl.b32 	%r1310, %r1308, 3;
	mov.u32 	%r1311, coord;
	add.s32 	%r1312, %r1311, %r1310;
	ld.shared.v2.f32 	{%f182, %f183}, [%r1312];
	shl.b32 	%r1313, %r1309, 3;
	add.s32 	%r1314, %r1311, %r1313;
	ld.shared.v2.f32 	{%f184, %f185}, [%r1314];
	sub.f32 	%f186, %f182, %f184;
	abs.f32 	%f187, %f186;
	sub.f32 	%f188, %f183, %f185;
	abs.f32 	%f189, %f188;
	mul.f32 	%f190, %f189, %f189;
	fma.rn.f32 	%f191, %f187, %f187, %f190;
	sqrt.rn.f32 	%f192, %f191;
	add.f32 	%f232, %f232, %f192;
$L__BB0_172:
	add.f32 	%f21, %f16, %f232;
	ld.u32 	%r684, [%rd177];
	setp.eq.s32 	%p101, %r684, 0;
	mul.wide.s32 	%rd191, %r684, 4;
	add.s64 	%rd26, %rd25, %rd191;
	mov.f32 	%f234, 0f00000000;
	@%p101 bra 	$L__BB0_174;
	ld.u32 	%r1315, [%rd26+-4];
	ld.u32 	%r1316, [%rd26];
	shl.b32 	%r1317, %r1315, 3;
	mov.u32 	%r1318, coord;
	add.s32 	%r1319, %r1318, %r1317;
	ld.shared.v2.f32 	{%f194, %f195}, [%r1319];
	shl.b32 	%r1320, %r1316, 3;
	add.s32 	%r1321, %r1318, %r1320;
	ld.shared.v2.f32 	{%f196, %f197}, [%r1321];
	sub.f32 	%f198, %f194, %f196;
	abs.f32 	%f199, %f198;
	sub.f32 	%f200, %f195, %f197;
	abs.f32 	%f201, %f200;
	mul.f32 	%f202, %f201, %f201;
	fma.rn.f32 	%f203, %f199, %f199, %f202;
	sqrt.rn.f32 	%f204, %f203;
	add.f32 	%f234, %f204, 0f00000000;
$L__BB0_174:
	setp.eq.s32 	%p102, %r684, %r626;
	@%p102 bra 	$L__BB0_176;
	ld.u32 	%r1322, [%rd26];
	ld.u32 	%r1323, [%rd26+4];
	shl.b32 	%r1324, %r1322, 3;
	mov.u32 	%r1325, coord;
	add.s32 	%r1326, %r1325, %r1324;
	ld.shared.v2.f32 	{%f205, %f206}, [%r1326];
	shl.b32 	%r1327, %r1323, 3;
	add.s32 	%r1328, %r1325, %r1327;
	ld.shared.v2.f32 	{%f207, %f208}, [%r1328];
	sub.f32 	%f209, %f205, %f207;
	abs.f32 	%f210, %f209;
	sub.f32 	%f211, %f206, %f208;
	abs.f32 	%f212, %f211;
	mul.f32 	%f213, %f212, %f212;
	fma.rn.f32 	%f214, %f210, %f210, %f213;
	sqrt.rn.f32 	%f215, %f214;
	add.f32 	%f234, %f234, %f215;
$L__BB0_176:
	add.f32 	%f26, %f21, %f234;
	setp.geu.f32 	%p103, %f26, %f7;
	@%p103 bra 	$L__BB0_178;
	st.f32 	[%rd52], %f26;
	mov.b32 	%r1738, 0;
	mov.u32 	%r1384, %r1726;
	mov.u32 	%r1385, %r1727;
	mov.u32 	%r1386, %r1387;
	mov.u32 	%r1387, %r678;
	bra.uni 	$L__BB0_186;
$L__BB0_178:
	setp.lt.f64 	%p104, %fd29, 0d3D719799812DEA11;
	mov.f32 	%f235, 0f00000000;
	@%p104 bra 	$L__BB0_183;
	sub.f32 	%f217, %f7, %f26;
	cvt.f64.f32 	%fd9, %f217;
	div.rn.f64 	%fd2, %fd9, %fd29;
	fma.rn.f64 	%fd10, %fd2, 0d3FF71547652B82FE, 0d4338000000000000;
	{
	.reg .b32 %temp; 
	mov.b64 	{%r685, %temp}, %fd10;
	}
	mov.f64 	%fd11, 0dC338000000000000;
	add.rn.f64 	%fd12, %fd10, %fd11;
	fma.rn.f64 	%fd13, %fd12, 0dBFE62E42FEFA39EF, %fd2;
	fma.rn.f64 	%fd14, %fd12, 0dBC7ABC9E3B39803F, %fd13;
	fma.rn.f64 	%fd15, %fd14, 0d3E5ADE1569CE2BDF, 0d3E928AF3FCA213EA;
	fma.rn.f64 	%fd16, %fd15, %fd14, 0d3EC71DEE62401315;
	fma.rn.f64 	%fd17, %fd16, %fd14, 0d3EFA01997C89EB71;
	fma.rn.f64 	%fd18, %fd17, %fd14, 0d3F2A01A014761F65;
	fma.rn.f64 	%fd19, %fd18, %fd14, 0d3F56C16C1852B7AF;
	fma.rn.f64 	%fd20, %fd19, %fd14, 0d3F81111111122322;
	fma.rn.f64 	%fd21, %fd20, %fd14, 0d3FA55555555502A1;
	fma.rn.f64 	%fd22, %fd21, %fd14, 0d3FC5555555555511;
	fma.rn.f64 	%fd23, %fd22, %fd14, 0d3FE000000000000B;
	fma.rn.f64 	%fd24, %fd23, %fd14, 0d3FF0000000000000;
	fma.rn.f64 	%fd25, %fd24, %fd14, 0d3FF0000000000000;
	{
	.reg .b32 %temp; 
	mov.b64 	{%r686, %temp}, %fd25;
	}
	{
	.reg .b32 %temp; 
	mov.b64 	{%temp, %r687}, %fd25;
	}
	shl.b32 	%r1329, %r685, 20;
	add.s32 	%r1330, %r1329, %r687;
	mov.b64 	%fd30, {%r686, %r1330};
	{
	.reg .b32 %temp; 
	mov.b64 	{%temp, %r1331}, %fd2;
	}
	mov.b32 	%f218, %r1331;
	abs.f32 	%f27, %f218;
	setp.lt.f32 	%p105, %f27, 0f4086232B;
	@%p105 bra 	$L__BB0_182;
	setp.lt.f64 	%p106, %fd2, 0d0000000000000000;
	add.f64 	%fd26, %fd2, 0d7FF0000000000000;
	selp.f64 	%fd30, 0d0000000000000000, %fd26, %p106;
	setp.geu.f32 	%p107, %f27, 0f40874800;
	@%p107 bra 	$L__BB0_182;
	shr.u32 	%r1332, %r685, 31;
	add.s32 	%r1333, %r685, %r1332;
	shr.s32 	%r1334, %r1333, 1;
	shl.b32 	%r1335, %r1334, 20;
	add.s32 	%r1336, %r687, %r1335;
	mov.b64 	%fd27, {%r686, %r1336};
	sub.s32 	%r1337, %r685, %r1334;
	shl.b32 	%r1338, %r1337, 20;
	add.s32 	%r1339, %r1338, 1072693248;
	mov.b32 	%r1340, 0;
	mov.b64 	%fd28, {%r1340, %r1339};
	mul.f64 	%fd30, %fd28, %fd27;
$L__BB0_182:
	cvt.rn.f32.f64 	%f235, %fd30;
$L__BB0_183:
	shr.u32 	%r1341, %r1388, 2;
	xor.b32  	%r1342, %r1341, %r1388;
	shl.b32 	%r1343, %r1726, 4;
	shl.b32 	%r1344, %r1342, 1;
	xor.b32  	%r1345, %r1344, %r1343;
	xor.b32  	%r1346, %r1345, %r1342;
	xor.b32  	%r1384, %r1346, %r1726;
	add.s32 	%r1732, %r1732, 362437;
	add.s32 	%r1347, %r1384, %r1732;
	cvt.rn.f32.u32 	%f219, %r1347;
	fma.rn.f32 	%f220, %f219, 0f2F800000, 0f2F000000;
	setp.geu.f32 	%p108, %f220, %f235;
	@%p108 bra 	$L__BB0_185;
	st.f32 	[%rd52], %f26;
	mov.b32 	%r1738, 0;
	mov.u32 	%r1385, %r1726;
	mov.u32 	%r1386, %r1727;
	mov.u32 	%r1388, %r678;
	bra.uni 	$L__BB0_186;
$L__BB0_185:
	mul.wide.s32 	%rd192, %r683, 4;
	add.s64 	%rd193, %rd25, %rd192;
	ld.u32 	%r1348, [%rd193];
	ld.u32 	%r1349, [%rd26];
	st.u32 	[%rd193], %r1349;
	ld.u32 	%r1350, [%rd177];
	mul.wide.s32 	%rd194, %r1350, 4;
	add.s64 	%rd195, %rd25, %rd194;
	st.u32 	[%rd195], %r1348;
	add.s32 	%r1738, %r1738, 1;
	mov.u32 	%r1385, %r1726;
	mov.u32 	%r1386, %r1727;
	mov.u32 	%r1388, %r678;
$L__BB0_186:
	mul.f64 	%fd29, %fd29, 0d3FEFFFFDE7210BE9;
	setp.lt.s32 	%p109, %r1738, 2000;
	@%p109 bra 	$L__BB0_156;
	ld.f32 	%f221, [%rd52];
	shl.b32 	%r1353, %r1, 2;
	mov.u32 	%r1354, _ZZ13wsp_sa_kernelPfPiS_iE5sdata;
	add.s32 	%r698, %r1354, %r1353;
	st.shared.f32 	[%r698], %f221;
	bar.sync 	0;
	setp.lt.u32 	%p110, %r1739, 2;
	@%p110 bra 	$L__BB0_193;
	cvt.u32.u64 	%r1355, %rd3;
$L__BB0_189:
	mov.u32 	%r699, %r1739;
	shr.u32 	%r1739, %r699, 1;
	add.s32 	%r1356, %r1739, %r1355;
	setp.ge.u32 	%p111, %r1, %r1739;
	setp.ge.s32 	%p112, %r1356, %r702;
	or.pred  	%p113, %p111, %p112;
	@%p113 bra 	$L__BB0_192;
	ld.shared.f32 	%f222, [%r698];
	shl.b32 	%r701, %r1739, 2;
	add.s32 	%r1357, %r698, %r701;
	ld.shared.f32 	%f30, [%r1357];
	setp.leu.f32 	%p114, %f222, %f30;
	@%p114 bra 	$L__BB0_192;
	st.shared.f32 	[%r698], %f30;
	add.s32 	%r1358, %r2, %r701;
	ld.shared.u32 	%r1359, [%r1358];
	st.shared.u32 	[%r2], %r1359;
$L__BB0_192:
	bar.sync 	0;
	setp.gt.u32 	%p115, %r699, 3;
	@%p115 bra 	$L__BB0_189;
$L__BB0_193:
	ld.shared.u32 	%r1360, [_ZZ13wsp_sa_kernelPfPiS_iE5idata];
	setp.ne.s32 	%p116, %r1, %r1360;
	@%p116 bra 	$L__BB0_197;
	ld.param.u64 	%rd205, [_Z13wsp_sa_kernelPfPiS_i_param_1];
	ld.param.u64 	%rd204, [_Z13wsp_sa_kernelPfPiS_i_param_0];
	ld.shared.f32 	%f223, [_ZZ13wsp_sa_kernelPfPiS_iE5sdata];
	cvta.to.global.u64 	%rd196, %rd204;
	mul.wide.u32 	%rd197, %r13, 4;
	add.s64 	%rd198, %rd196, %rd197;
	st.global.f32 	[%rd198], %f223;
	mul.lo.s32 	%r1361, %r702, %r13;
	cvta.to.global.u64 	%rd199, %rd205;
	mul.wide.u32 	%rd200, %r1361, 4;
	add.s64 	%rd27, %rd199, %rd200;
	add.s64 	%rd28, %rd52, 8;
	setp.eq.s32 	%p117, %r702, 0;
	@%p117 bra 	$L__BB0_197;
	ld.u64 	%rd29, [%rd28];
	mov.b64 	%rd210, 0;
$L__BB0_196:
	add.s64 	%rd202, %rd29, %rd210;
	ld.u8 	%rs1, [%rd202];
	add.s64 	%rd203, %rd27, %rd210;
	st.global.u8 	[%rd203], %rs1;
	add.s64 	%rd210, %rd210, 1;
	setp.lt.u64 	%p118, %rd210, %rd12;
	@%p118 bra 	$L__BB0_196;
$L__BB0_197:
	ret;

}


// ===== COMPILED SASS (sm_100) =====

	.target	sm_100

	.elftype	@"ET_EXEC"


//--------------------- .note.nv.tkinfo           --------------------------
	.section	.note.nv.tkinfo,"",@"SHT_NOTE"
	.sectionflags	@"SHF_NOTE_NV_TKINFO"
	.tkinfo
        /*0018*/ 	.word	0x00000002
        /*0030*/ 	.string	""
        /*0030*/ 	.string	"ptxas"
        /*0030*/ 	.string	"Cuda compilation tools, release 13.0, V13.0.88"
        /*0030*/ 	.string	"Build cuda_13.0.r13.0/compiler.36424714_0"
        /*0030*/ 	.string	"-arch sm_100 -m 64 "



//--------------------- .note.nv.cuinfo           --------------------------
	.section	.note.nv.cuinfo,"",@"SHT_NOTE"
	.sectionflags	@"SHF_NOTE_NV_CUINFO"
        /*0018*/ 	.short	0x0002
        /*001a*/ 	.short	0x0064
        /*001c*/ 	.short	0x0082
	.zero		2


//--------------------- .nv.info                  --------------------------
	.section	.nv.info,"",@"SHT_CUDA_INFO"
	.align	4


	//----- nvinfo : EIATTR_REGCOUNT
	.align		4
        /*0000*/ 	.byte	0x04, 0x2f
        /*0002*/ 	.short	(.L_10 - .L_9)
	.align		4
.L_9:
        /*0004*/ 	.word	index@(_Z13wsp_sa_kernelPfPiS_i)
        /*0008*/ 	.word	0x00000037


	//----- nvinfo : EIATTR_FRAME_SIZE
	.align		4
.L_10:
        /*000c*/ 	.byte	0x04, 0x11
        /*000e*/ 	.short	(.L_12 - .L_11)
	.align		4
.L_11:
        /*0010*/ 	.word	index@($__internal_1_$__cuda_sm20_sqrt_rn_f32_slowpath)
        /*0014*/ 	.word	0x00000030


	//----- nvinfo : EIATTR_FRAME_SIZE
	.align		4
.L_12:
        /*0018*/ 	.byte	0x04, 0x11
        /*001a*/ 	.short	(.L_14 - .L_13)
	.align		4
.L_13:
        /*001c*/ 	.word	index@($__internal_0_$__cuda_sm20_div_rn_f64_full)
        /*0020*/ 	.word	0x00000030


	//----- nvinfo : EIATTR_FRAME_SIZE
	.align		4
.L_14:
        /*0024*/ 	.byte	0x04, 0x11
        /*0026*/ 	.short	(.L_16 - .L_15)
	.align		4
.L_15:
        /*0028*/ 	.word	index@(_Z13wsp_sa_kernelPfPiS_i)
        /*002c*/ 	.word	0x00000030


	//----- nvinfo : EIATTR_MIN_STACK_SIZE
	.align		4
.L_16:
        /*0030*/ 	.byte	0x04, 0x12
        /*0032*/ 	.short	(.L_18 - .L_17)
	.align		4
.L_17:
        /*0034*/ 	.word	index@(_Z13wsp_sa_kernelPfPiS_i)
        /*0038*/ 	.word	0x00000030
.L_18:


//--------------------- .nv.compat                --------------------------
	.section	.nv.compat,"",@"SHT_CUDA_COMPAT_INFO"
	.align	4
        /*0000*/ 	.byte	0x02, 0x09, 0x00, 0x00, 0x02, 0x02, 0x01, 0x00, 0x02, 0x05, 0x05, 0x00, 0x03, 0x07, 0x01, 0x01
        /*0010*/ 	.byte	0x02, 0x03, 0x00, 0x00, 0x02, 0x06, 0x01, 0x00, 0x04, 0x0b, 0x08, 0x00, 0x01, 0x00, 0x00, 0x00
        /*0020*/ 	.byte	0x00, 0x00, 0x00, 0x00


//--------------------- .nv.info._Z13wsp_sa_kernelPfPiS_i --------------------------
	.section	.nv.info._Z13wsp_sa_kernelPfPiS_i,"",@"SHT_CUDA_INFO"
	.sectionflags	@""
	.align	4


	//----- nvinfo : EIATTR_CUDA_API_VERSION
	.align		4
        /*0000*/ 	.byte	0x04, 0x37
        /*0002*/ 	.short	(.L_20 - .L_19)
.L_19:
        /*0004*/ 	.word	0x00000082


	//----- nvinfo : EIATTR_KPARAM_INFO
	.align		4
.L_20:
        /*0008*/ 	.byte	0x04, 0x17
        /*000a*/ 	.short	(.L_22 - .L_21)
.L_21:
        /*000c*/ 	.word	0x00000000
        /*0010*/ 	.short	0x0003
        /*0012*/ 	.short	0x0018
        /*0014*/ 	.byte	0x00, 0xf0, 0x11, 0x00


	//----- nvinfo : EIATTR_KPARAM_INFO
	.align		4
.L_22:
        /*0018*/ 	.byte	0x04, 0x17
        /*001a*/ 	.short	(.L_24 - .L_23)
.L_23:
        /*001c*/ 	.word	0x00000000
        /*0020*/ 	.short	0x0002
        /*0022*/ 	.short	0x0010
        /*0024*/ 	.byte	0x00, 0xf5, 0x21, 0x00


	//----- nvinfo : EIATTR_KPARAM_INFO
	.align		4
.L_24:
        /*0028*/ 	.byte	0x04, 0x17
        /*002a*/ 	.short	(.L_26 - .L_25)
.L_25:
        /*002c*/ 	.word	0x00000000
        /*0030*/ 	.short	0x0001
        /*0032*/ 	.short	0x0008
        /*0034*/ 	.byte	0x00, 0xf5, 0x21, 0x00


	//----- nvinfo : EIATTR_KPARAM_INFO
	.align		4
.L_26:
        /*0038*/ 	.byte	0x04, 0x17
        /*003a*/ 	.short	(.L_28 - .L_27)
.L_27:
        /*003c*/ 	.word	0x00000000
        /*0040*/ 	.short	0x0000
        /*0042*/ 	.short	0x0000
        /*0044*/ 	.byte	0x00, 0xf5, 0x21, 0x00


	//----- nvinfo : EIATTR_SPARSE_MMA_MASK
	.align		4
.L_28:
        /*0048*/ 	.byte	0x03, 0x50
        /*004a*/ 	.short	0x0000


	//----- nvinfo : EIATTR_MAXREG_COUNT
	.align		4
        /*004c*/ 	.byte	0x03, 0x1b
        /*004e*/ 	.short	0x00ff


	//----- nvinfo : EIATTR_NUM_BARRIERS
	.align		4
        /*0050*/ 	.byte	0x02, 0x4c
        /*0052*/ 	.byte	0x01
	.zero		1


	//----- nvinfo : EIATTR_EXTERNS
	.align		4
        /*0054*/ 	.byte	0x04, 0x0f
        /*0056*/ 	.short	(.L_30 - .L_29)


	//   ....[0]....
	.align		4
.L_29:
        /*0058*/ 	.word	index@(malloc)


	//----- nvinfo : EIATTR_MERCURY_ISA_VERSION
	.align		4
.L_30:
        /*005c*/ 	.byte	0x03, 0x5f
        /*005e*/ 	.short	0x0101


	//----- nvinfo : EIATTR_VRC_CTA_INIT_COUNT
	.align		4
        /*0060*/ 	.byte	0x02, 0x4a
	.zero		1
	.zero		1


	//----- nvinfo : EIATTR_SYSCALL_OFFSETS
	.align		4
        /*0064*/ 	.byte	0x04, 0x46
        /*0066*/ 	.short	(.L_32 - .L_31)


	//   ....[0]....
.L_31:
        /*0068*/ 	.word	0x00003290


	//   ....[1]....
        /*006c*/ 	.word	0x00003330


	//   ....[2]....
        /*0070*/ 	.word	0x00005f20


	//   ....[3]....
        /*0074*/ 	.word	0x00005fb0


	//----- nvinfo : EIATTR_EXIT_INSTR_OFFSETS
	.align		4
.L_32:
        /*0078*/ 	.byte	0x04, 0x1c
        /*007a*/ 	.short	(.L_34 - .L_33)


	//   ....[0]....
.L_33:
        /*007c*/ 	.word	0x00003230


	//   ....[1]....
        /*0080*/ 	.word	0x000081e0


	//   ....[2]....
        /*0084*/ 	.word	0x00008250


	//   ....[3]....
        /*0088*/ 	.word	0x00008640


	//   ....[4]....
        /*008c*/ 	.word	0x000086b0


	//----- nvinfo : EIATTR_CRS_STACK_SIZE
	.align		4
.L_34:
        /*0090*/ 	.byte	0x04, 0x1e
        /*0092*/ 	.short	(.L_36 - .L_35)
.L_35:
        /*0094*/ 	.word	0x00000000


	//----- nvinfo : EIATTR_CBANK_PARAM_SIZE
	.align		4
.L_36:
        /*0098*/ 	.byte	0x03, 0x19
        /*009a*/ 	.short	0x001c


	//----- nvinfo : EIATTR_PARAM_CBANK
	.align		4
        /*009c*/ 	.byte	0x04, 0x0a
        /*009e*/ 	.short	(.L_38 - .L_37)
	.align		4
.L_37:
        /*00a0*/ 	.word	index@(.nv.constant0._Z13wsp_sa_kernelPfPiS_i)
        /*00a4*/ 	.short	0x0380
        /*00a6*/ 	.short	0x001c


	//----- nvinfo : EIATTR_SW_WAR
	.align		4
.L_38:
        /*00a8*/ 	.byte	0x04, 0x36
        /*00aa*/ 	.short	(.L_40 - .L_39)
.L_39:
        /*00ac*/ 	.word	0x00000008
.L_40:


//--------------------- .nv.callgraph             --------------------------
	.section	.nv.callgraph,"",@"SHT_CUDA_CALLGRAPH"
	.align	4
	.sectionentsize	8
	.align		4
        /*0000*/ 	.word	0x00000000
	.align		4
        /*0004*/ 	.word	0xffffffff
	.align		4
        /*0008*/ 	.word	index@(_Z13wsp_sa_kernelPfPiS_i)
	.align		4
        /*000c*/ 	.word	index@(malloc)
	.align		4
        /*0010*/ 	.word	0x00000000
	.align		4
        /*0014*/ 	.word	0xfffffffe
	.align		4
        /*0018*/ 	.word	0x00000000
	.align		4
        /*001c*/ 	.word	0xfffffffd
	.align		4
        /*0020*/ 	.word	0x00000000
	.align		4
        /*0024*/ 	.word	0xfffffffc


//--------------------- .nv.constant4             --------------------------
	.section	.nv.constant4,"a",@progbits
	.align	8
	.align		8
.nv.constant4:
        /*0000*/ 	.dword	malloc
	.align		8
        /*0008*/ 	.dword	precalc_xorwow_matrix
	.align		8
        /*0010*/ 	.dword	precalc_xorwow_offset_matrix
	.align		8
        /*0018*/ 	.dword	mrg32k3aM1
	.align		8
        /*0020*/ 	.dword	mrg32k3aM2
	.align		8
        /*0028*/ 	.dword	mrg32k3aM1SubSeq
	.align		8
        /*0030*/ 	.dword	mrg32k3aM2SubSeq
	.align		8
        /*0038*/ 	.dword	mrg32k3aM1Seq
	.align		8
        /*0040*/ 	.dword	mrg32k3aM2Seq


//--------------------- .nv.constant3             --------------------------
	.section	.nv.constant3,"a",@progbits
	.align	8
.nv.constant3:
	.type		__cr_lgamma_table,@object
	.size		__cr_lgamma_table,(.L_8 - __cr_lgamma_table)
__cr_lgamma_table:
        /*0000*/ 	.byte	0x00, 0x00, 0x00, 0x00, 0x00, 0x00, 0x00, 0x00, 0x00, 0x00, 0x00, 0x00, 0x00, 0x00, 0x00, 0x00
        /*0010*/ 	.byte	0xef, 0x39, 0xfa, 0xfe, 0x42, 0x2e, 0xe6, 0x3f, 0x02, 0x20, 0x2a, 0xfa, 0x0b, 0xab, 0xfc, 0x3f
        /*0020*/ 	.byte	0xf9, 0x2c, 0x92, 0x7c, 0xa7, 0x6c, 0x09, 0x40, 0xc9, 0x79, 0x44, 0x3c, 0x64, 0x26, 0x13, 0x40
        /*0030*/ 	.byte	0xca, 0x01, 0xcf, 0x3a, 0x27, 0x51, 0x1a, 0x40, 0x30, 0xcc, 0x2d, 0xf3, 0xe1, 0x0c, 0x21, 0x40
        /*0040*/ 	.byte	0x0d, 0xb7, 0xfc, 0x82, 0x8e, 0x35, 0x25, 0x40
.L_8:


//--------------------- .text._Z13wsp_sa_kernelPfPiS_i --------------------------
	.section	.text._Z13wsp_sa_kernelPfPiS_i,"ax",@progbits
	.align	128
        .global         _Z13wsp_sa_kernelPfPiS_i
        .type           _Z13wsp_sa_kernelPfPiS_i,@function
        .size           _Z13wsp_sa_kernelPfPiS_i,(.L_x_132 - _Z13wsp_sa_kernelPfPiS_i)
        .other          _Z13wsp_sa_kernelPfPiS_i,@"STO_CUDA_ENTRY STV_DEFAULT"
_Z13wsp_sa_kernelPfPiS_i:
.text._Z13wsp_sa_kernelPfPiS_i:
[----:B------:R-:W0:Y:S08]  /*0000*/  LDC R1, c[0x0][0x37c] ;  /* 0x0000df00ff017b82 */ /* 0x000e300000000800 */
[----:B------:R-:W1:Y:S01]  /*0010*/  LDC R0, c[0x0][0x398] ;  /* 0x0000e600ff007b82 */ /* 0x000e620000000800 */
[----:B------:R-:W2:Y:S01]  /*0020*/  S2R R13, SR_CgaCtaId ;  /* 0x00000000000d7919 */ /* 0x000ea20000008800 */
[----:B------:R-:W-:Y:S01]  /*0030*/  MOV R8, 0x400 ;  /* 0x0000040000087802 */ /* 0x000fe20000000f00 */
[----:B------:R-:W3:Y:S01]  /*0040*/  LDCU.64 UR36, c[0x0][0x358] ;  /* 0x00006b00ff2477ac */ /* 0x000ee20008000a00 */
[----:B------:R-:W-:Y:S01]  /*0050*/  BSSY.RECONVERGENT B0, `(.L_x_0) ;  /* 0x00000af000007945 */ /* 0x000fe20003800200 */
[----:B------:R-:W4:Y:S01]  /*0060*/  S2R R35, SR_TID.X ;  /* 0x0000000000237919 */ /* 0x000f220000002100 */
[----:B0-----:R-:W-:-:S02]  /*0070*/  VIADD R1, R1, 0xffffffd0 ;  /* 0xffffffd001017836 */ /* 0x001fc40000000000 */
[----:B------:R-:W-:Y:S02]  /*0080*/  VIADD R2, R8, 0x400 ;  /* 0x0000040008027836 */ /* 0x000fe40000000000 */
[----:B-1----:R-:W-:-:S05]  /*0090*/  VIADD R3, R0, 0x100 ;  /* 0x0000010000037836 */ /* 0x002fca0000000000 */
[----:B------:R-:W-:-:S04]  /*00a0*/  SHF.R.S32.HI R4, RZ, 0x1f, R3 ;  /* 0x0000001fff047819 */ /* 0x000fc80000011403 */
[----:B------:R-:W-:Y:S02]  /*00b0*/  LEA.HI R4, R4, R3, RZ, 0x8 ;  /* 0x0000000304047211 */ /* 0x000fe400078f40ff */
[----:B--2---:R-:W-:Y:S02]  /*00c0*/  LEA R2, R13, R2, 0x18 ;  /* 0x000000020d027211 */ /* 0x004fe400078ec0ff */
[----:B------:R-:W-:-:S03]  /*00d0*/  SHF.R.S32.HI R4, RZ, 0x8, R4 ;  /* 0x00000008ff047819 */ /* 0x000fc60000011404 */
[----:B----4-:R-:W-:Y:S02]  /*00e0*/  IMAD R33, R35, 0x4, R2 ;  /* 0x0000000423217824 */ /* 0x010fe400078e0202 */
[----:B------:R-:W-:-:S03]  /*00f0*/  IMAD R3, R4, R35, RZ ;  /* 0x0000002304037224 */ /* 0x000fc600078e02ff */
[----:B------:R0:W-:Y:S02]  /*0100*/  STS [R33], R35 ;  /* 0x0000002321007388 */ /* 0x0001e40000000800 */
[----:B------:R-:W-:-:S04]  /*0110*/  VIADDMNMX R2, R3, R4, R0, PT ;  /* 0x0000000403027246 */ /* 0x000fc80003800100 */
[----:B------:R-:W-:-:S13]  /*0120*/  ISETP.GE.AND P0, PT, R3, R2, PT ;  /* 0x000000020300720c */ /* 0x000fda0003f06270 */
[----:B0--3--:R-:W-:Y:S05]  /*0130*/  @P0 BRA `(.L_x_1) ;  /* 0x0000000800800947 */ /* 0x009fea0003800000 */
[----:B------:R-:W-:Y:S01]  /*0140*/  IMAD.IADD R4, R2, 0x1, -R3 ;  /* 0x0000000102047824 */ /* 0x000fe200078e0a03 */
[----:B------:R-:W-:Y:S01]  /*0150*/  BSSY.RECONVERGENT B1, `(.L_x_2) ;  /* 0x0000013000017945 */ /* 0x000fe20003800200 */
[----:B------:R-:W-:-:S03]  /*0160*/  IMAD.IADD R5, R3, 0x1, -R2 ;  /* 0x0000000103057824 */ /* 0x000fc600078e0a02 */
[----:B------:R-:W-:Y:S02]  /*0170*/  LOP3.LUT P0, R9, R4, 0x3, RZ, 0xc0, !PT ;  /* 0x0000000304097812 */ /* 0x000fe4000780c0ff */
[----:B------:R-:W-:-:S11]  /*0180*/  ISETP.GT.U32.AND P1, PT, R5, -0x4, PT ;  /* 0xfffffffc0500780c */ /* 0x000fd60003f24070 */
[----:B------:R-:W-:Y:S05]  /*0190*/  @!P0 BRA `(.L_x_3) ;  /* 0x0000000000388947 */ /* 0x000fea0003800000 */
[----:B------:R-:W0:Y:S01]  /*01a0*/  LDC.64 R6, c[0x0][0x390] ;  /* 0x0000e400ff067b82 */ /* 0x000e220000000a00 */
[----:B------:R-:W-:Y:S02]  /*01b0*/  VIADD R4, R8, 0x800 ;  /* 0x0000080008047836 */ /* 0x000fe40000000000 */
[----:B------:R-:W-:-:S03]  /*01c0*/  IMAD.MOV.U32 R12, RZ, RZ, RZ ;  /* 0x000000ffff0c7224 */ /* 0x000fc600078e00ff */
[----:B------:R-:W-:-:S07]  /*01d0*/  LEA R10, R13, R4, 0x18 ;  /* 0x000000040d0a7211 */ /* 0x000fce00078ec0ff */
.L_x_4:
[----:B------:R-:W-:-:S04]  /*01e0*/  IMAD.SHL.U32 R5, R3, 0x2, RZ ;  /* 0x0000000203057824 */ /* 0x000fc800078e00ff */
[----:B0-----:R-:W-:-:S05]  /*01f0*/  IMAD.WIDE R4, R5, 0x4, R6 ;  /* 0x0000000405047825 */ /* 0x001fca00078e0206 */
[----:B-1----:R-:W2:Y:S04]  /*0200*/  LDG.E R14, desc[UR36][R4.64] ;  /* 0x00000024040e7981 */ /* 0x002ea8000c1e1900 */
[----:B------:R-:W2:Y:S01]  /*0210*/  LDG.E R15, desc[UR36][R4.64+0x4] ;  /* 0x00000424040f7981 */ /* 0x000ea2000c1e1900 */
[C---:B------:R-:W-:Y:S02]  /*0220*/  IMAD R11, R3.reuse, 0x8, R10 ;  /* 0x00000008030b7824 */ /* 0x040fe400078e020a */
[----:B------:R-:W-:Y:S02]  /*0230*/  VIADD R12, R12, 0x1 ;  /* 0x000000010c0c7836 */ /* 0x000fe40000000000 */
[----:B------:R-:W-:-:S03]  /*0240*/  VIADD R3, R3, 0x1 ;  /* 0x0000000103037836 */ /* 0x000fc60000000000 */
[----:B------:R-:W-:Y:S01]  /*0250*/  ISETP.NE.AND P0, PT, R12, R9, PT ;  /* 0x000000090c00720c */ /* 0x000fe20003f05270 */
[----:B--2---:R1:W-:-:S12]  /*0260*/  STS.64 [R11], R14 ;  /* 0x0000000e0b007388 */ /* 0x0043d80000000a00 */
[----:B------:R-:W-:Y:S05]  /*0270*/  @P0 BRA `(.L_x_4) ;  /* 0xfffffffc00d80947 */ /* 0x000fea000383ffff */
.L_x_3:
[----:B------:R-:W-:Y:S05]  /*0280*/  BSYNC.RECONVERGENT B1 ;  /* 0x0000000000017941 */ /* 0x000fea0003800200 */
.L_x_2:
[----:B------:R-:W-:Y:S05]  /*0290*/  @P1 BRA `(.L_x_1) ;  /* 0x0000000800281947 */ /* 0x000fea0003800000 */
[----:B------:R-:W-:Y:S01]  /*02a0*/  ISETP.GE.AND P0, PT, R3, R2, PT ;  /* 0x000000020300720c */ /* 0x000fe20003f06270 */
[----:B------:R-:W-:Y:S01]  /*02b0*/  VIADD R4, R8, 0x800 ;  /* 0x0000080008047836 */ /* 0x000fe20000000000 */
[----:B------:R-:W-:Y:S04]  /*02c0*/  BSSY.RELIABLE B1, `(.L_x_5) ;  /* 0x0000074000017945 */ /* 0x000fe80003800100 */
[----:B------:R-:W-:-:S07]  /*02d0*/  LEA R4, R13, R4, 0x18 ;  /* 0x000000040d047211 */ /* 0x000fce00078ec0ff */
[----:B------:R-:W-:Y:S05]  /*02e0*/  @P0 BRA `(.L_x_6) ;  /* 0x0000000400c40947 */ /* 0x000fea0003800000 */
[----:B------:R-:W-:Y:S01]  /*02f0*/  IMAD.IADD R5, R2, 0x1, -R3 ;  /* 0x0000000102057824 */ /* 0x000fe200078e0a03 */
[----:B------:R-:W-:Y:S01]  /*0300*/  BSSY.RECONVERGENT B2, `(.L_x_7) ;  /* 0x0000046000027945 */ /* 0x000fe20003800200 */
[----:B------:R-:W-:-:S03]  /*0310*/  PLOP3.LUT P0, PT, PT, PT, PT, 0x80, 0x8 ;  /* 0x000000000008781c */ /* 0x000fc60003f0f070 */
[----:B------:R-:W-:-:S13]  /*0320*/  ISETP.GT.AND P1, PT, R5, 0xc, PT ;  /* 0x0000000c0500780c */ /* 0x000fda0003f24270 */
[----:B------:R-:W-:Y:S05]  /*0330*/  @!P1 BRA `(.L_x_8) ;  /* 0x0000000400089947 */ /* 0x000fea0003800000 */
[----:B------:R-:W-:Y:S01]  /*0340*/  PLOP3.LUT P0, PT, PT, PT, PT, 0x8, 0x80 ;  /* 0x000000000080781c */ /* 0x000fe20003f0e170 */
[----:B------:R-:W-:-:S12]  /*0350*/  VIADD R6, R2, 0xfffffff4 ;  /* 0xfffffff402067836 */ /* 0x000fd80000000000 */
.L_x_9:
[----:B0-----:R-:W0:Y:S01]  /*0360*/  LDC.64 R8, c[0x0][0x390] ;  /* 0x0000e400ff087b82 */ /* 0x001e220000000a00 */
[C---:B------:R-:W-:Y:S01]  /*0370*/  VIADD R5, R3.reuse, 0x4 ;  /* 0x0000000403057836 */ /* 0x040fe20000000000 */
[C---:B------:R-:W-:Y:S01]  /*0380*/  IADD3 R10, PT, PT, R3.reuse, 0xc, RZ ;  /* 0x0000000c030a7810 */ /* 0x040fe20007ffe0ff */
[C---:B------:R-:W-:Y:S02]  /*0390*/  VIADD R7, R3.reuse, 0x8 ;  /* 0x0000000803077836 */ /* 0x040fe40000000000 */
[----:B------:R-:W-:Y:S02]  /*03a0*/  IMAD.SHL.U32 R27, R3, 0x2, RZ ;  /* 0x00000002031b7824 */ /* 0x000fe400078e00ff */
[----:B------:R-:W-:Y:S02]  /*03b0*/  IMAD.SHL.U32 R5, R5, 0x2, RZ ;  /* 0x0000000205057824 */ /* 0x000fe400078e00ff */
[----:B------:R-:W-:Y:S02]  /*03c0*/  IMAD.SHL.U32 R7, R7, 0x2, RZ ;  /* 0x0000000207077824 */ /* 0x000fe400078e00ff */
[----:B-1----:R-:W-:-:S02]  /*03d0*/  IMAD.SHL.U32 R11, R10, 0x2, RZ ;  /* 0x000000020a0b7824 */ /* 0x002fc400078e00ff */
[----:B0-----:R-:W-:-:S04]  /*03e0*/  IMAD.WIDE R26, R27, 0x4, R8 ;  /* 0x000000041b1a7825 */ /* 0x001fc800078e0208 */
[--C-:B------:R-:W-:Y:S01]  /*03f0*/  IMAD.WIDE R38, R5, 0x4, R8.reuse ;  /* 0x0000000405267825 */ /* 0x100fe200078e0208 */
[----:B------:R-:W2:Y:S03]  /*0400*/  LDG.E R10, desc[UR36][R26.64] ;  /* 0x000000241a0a7981 */ /* 0x000ea6000c1e1900 */
[--C-:B------:R-:W-:Y:S01]  /*0410*/  IMAD.WIDE R40, R7, 0x4, R8.reuse ;  /* 0x0000000407287825 */ /* 0x100fe200078e0208 */
[----:B------:R-:W3:Y:S03]  /*0420*/  LDG.E R16, desc[UR36][R26.64+0x8] ;  /* 0x000008241a107981 */ /* 0x000ee6000c1e1900 */
[----:B------:R-:W-:Y:S01]  /*0430*/  IMAD.WIDE R8, R11, 0x4, R8 ;  /* 0x000000040b087825 */ /* 0x000fe200078e0208 */
[----:B------:R-:W3:Y:S04]  /*0440*/  LDG.E R17, desc[UR36][R26.64+0xc] ;  /* 0x00000c241a117981 */ /* 0x000ee8000c1e1900 */
[----:B------:R-:W2:Y:S04]  /*0450*/  LDG.E R11, desc[UR36][R26.64+0x4] ;  /* 0x000004241a0b7981 */ /* 0x000ea8000c1e1900 */
[----:B------:R-:W4:Y:S04]  /*0460*/  LDG.E R14, desc[UR36][R26.64+0x10] ;  /* 0x000010241a0e7981 */ /* 0x000f28000c1e1900 */
[----:B------:R-:W4:Y:S04]  /*0470*/  LDG.E R15, desc[UR36][R26.64+0x14] ;  /* 0x000014241a0f7981 */ /* 0x000f28000c1e1900 */
[----:B------:R-:W5:Y:S04]  /*0480*/  LDG.E R12, desc[UR36][R26.64+0x18] ;  /* 0x000018241a0c7981 */ /* 0x000f68000c1e1900 */
        /* <DEDUP_REMOVED lines=24> */
[----:B------:R-:W5:Y:S01]  /*0610*/  LDG.E R47, desc[UR36][R8.64+0x1c] ;  /* 0x00001c24082f7981 */ /* 0x000f62000c1e1900 */
[----:B------:R-:W-:-:S02]  /*0620*/  IMAD R5, R3, 0x8, R4 ;  /* 0x0000000803057824 */ /* 0x000fc400078e0204 */
[----:B------:R-:W-:-:S05]  /*0630*/  VIADD R3, R3, 0x10 ;  /* 0x0000001003037836 */ /* 0x000fca0000000000 */
[----:B------:R-:W-:Y:S01]  /*0640*/  ISETP.GE.AND P1, PT, R3, R6, PT ;  /* 0x000000060300720c */ /* 0x000fe20003f26270 */
[----:B---3--:R0:W-:Y:S04]  /*0650*/  STS.64 [R5+0x8], R16 ;  /* 0x0000081005007388 */ /* 0x0081e80000000a00 */
[----:B--2---:R0:W-:Y:S04]  /*0660*/  STS.64 [R5], R10 ;  /* 0x0000000a05007388 */ /* 0x0041e80000000a00 */
[----:B----4-:R0:W-:Y:S04]  /*0670*/  STS.64 [R5+0x10], R14 ;  /* 0x0000100e05007388 */ /* 0x0101e80000000a00 */
[----:B-----5:R0:W-:Y:S04]  /*0680*/  STS.64 [R5+0x18], R12 ;  /* 0x0000180c05007388 */ /* 0x0201e80000000a00 */
[----:B------:R0:W-:Y:S04]  /*0690*/  STS.64 [R5+0x20], R24 ;  /* 0x0000201805007388 */ /* 0x0001e80000000a00 */
        /* <DEDUP_REMOVED lines=10> */
[----:B------:R0:W-:Y:S01]  /*0740*/  STS.64 [R5+0x78], R46 ;  /* 0x0000782e05007388 */ /* 0x0001e20000000a00 */
[----:B------:R-:W-:Y:S05]  /*0750*/  @!P1 BRA `(.L_x_9) ;  /* 0xfffffffc00009947 */ /* 0x000fea000383ffff */
.L_x_8:
[----:B------:R-:W-:Y:S05]  /*0760*/  BSYNC.RECONVERGENT B2 ;  /* 0x0000000000027941 */ /* 0x000fea0003800200 */
.L_x_7:
[----:B0-----:R-:W-:Y:S01]  /*0770*/  IMAD.IADD R5, R2, 0x1, -R3 ;  /* 0x0000000102057824 */ /* 0x001fe200078e0a03 */
[----:B------:R-:W-:Y:S04]  /*0780*/  BSSY.RECONVERGENT B2, `(.L_x_10) ;  /* 0x0000024000027945 */ /* 0x000fe80003800200 */
[----:B------:R-:W-:-:S13]  /*0790*/  ISETP.GT.AND P1, PT, R5, 0x4, PT ;  /* 0x000000040500780c */ /* 0x000fda0003f24270 */
[----:B------:R-:W-:Y:S05]  /*07a0*/  @!P1 BRA `(.L_x_11) ;  /* 0x0000000000849947 */ /* 0x000fea0003800000 */
[----:B------:R-:W0:Y:S01]  /*07b0*/  LDC.64 R8, c[0x0][0x390] ;  /* 0x0000e400ff087b82 */ /* 0x000e220000000a00 */
[C---:B------:R-:W-:Y:S02]  /*07c0*/  VIADD R5, R3.reuse, 0x4 ;  /* 0x0000000403057836 */ /* 0x040fe40000000000 */
[----:B------:R-:W-:Y:S02]  /*07d0*/  IMAD.SHL.U32 R7, R3, 0x2, RZ ;  /* 0x0000000203077824 */ /* 0x000fe400078e00ff */
[----:B------:R-:W-:Y:S02]  /*07e0*/  IMAD.SHL.U32 R5, R5, 0x2, RZ ;  /* 0x0000000205057824 */ /* 0x000fe400078e00ff */
[----:B0-----:R-:W-:-:S04]  /*07f0*/  IMAD.WIDE R6, R7, 0x4, R8 ;  /* 0x0000000407067825 */ /* 0x001fc800078e0208 */
[----:B------:R-:W-:Y:S01]  /*0800*/  IMAD.WIDE R8, R5, 0x4, R8 ;  /* 0x0000000405087825 */ /* 0x000fe200078e0208 */
[----:B------:R-:W2:Y:S04]  /*0810*/  LDG.E R10, desc[UR36][R6.64] ;  /* 0x00000024060a7981 */ /* 0x000ea8000c1e1900 */
[----:B-1----:R-:W2:Y:S04]  /*0820*/  LDG.E R11, desc[UR36][R6.64+0x4] ;  /* 0x00000424060b7981 */ /* 0x002ea8000c1e1900 */
[----:B------:R-:W3:Y:S04]  /*0830*/  LDG.E R12, desc[UR36][R6.64+0x8] ;  /* 0x00000824060c7981 */ /* 0x000ee8000c1e1900 */
[----:B------:R-:W3:Y:S04]  /*0840*/  LDG.E R13, desc[UR36][R6.64+0xc] ;  /* 0x00000c24060d7981 */ /* 0x000ee8000c1e1900 */
        /* <DEDUP_REMOVED lines=12> */
[C---:B------:R-:W-:Y:S01]  /*0910*/  IMAD R5, R3.reuse, 0x8, R4 ;  /* 0x0000000803057824 */ /* 0x040fe200078e0204 */
[----:B------:R-:W-:Y:S01]  /*0920*/  PLOP3.LUT P0, PT, PT, PT, PT, 0x8, 0x80 ;  /* 0x000000000080781c */ /* 0x000fe20003f0e170 */
[----:B------:R-:W-:-:S03]  /*0930*/  VIADD R3, R3, 0x8 ;  /* 0x0000000803037836 */ /* 0x000fc60000000000 */
[----:B--2---:R0:W-:Y:S04]  /*0940*/  STS.64 [R5], R10 ;  /* 0x0000000a05007388 */ /* 0x0041e80000000a00 */
[----:B---3--:R0:W-:Y:S04]  /*0950*/  STS.64 [R5+0x8], R12 ;  /* 0x0000080c05007388 */ /* 0x0081e80000000a00 */
[----:B----4-:R0:W-:Y:S04]  /*0960*/  STS.64 [R5+0x10], R14 ;  /* 0x0000100e05007388 */ /* 0x0101e80000000a00 */
[----:B-----5:R0:W-:Y:S04]  /*0970*/  STS.64 [R5+0x18], R16 ;  /* 0x0000181005007388 */ /* 0x0201e80000000a00 */
[----:B------:R0:W-:Y:S04]  /*0980*/  STS.64 [R5+0x20], R18 ;  /* 0x0000201205007388 */ /* 0x0001e80000000a00 */
[----:B------:R0:W-:Y:S04]  /*0990*/  STS.64 [R5+0x28], R20 ;  /* 0x0000281405007388 */ /* 0x0001e80000000a00 */
[----:B------:R0:W-:Y:S04]  /*09a0*/  STS.64 [R5+0x30], R22 ;  /* 0x0000301605007388 */ /* 0x0001e80000000a00 */
[----:B------:R0:W-:Y:S02]  /*09b0*/  STS.64 [R5+0x38], R24 ;  /* 0x0000381805007388 */ /* 0x0001e40000000a00 */
.L_x_11:
[----:B------:R-:W-:Y:S05]  /*09c0*/  BSYNC.RECONVERGENT B2 ;  /* 0x0000000000027941 */ /* 0x000fea0003800200 */
.L_x_10:
[----:B------:R-:W-:-:S13]  /*09d0*/  ISETP.NE.OR P0, PT, R3, R2, P0 ;  /* 0x000000020300720c */ /* 0x000fda0000705670 */
[----:B------:R-:W-:Y:S05]  /*09e0*/  @!P0 BREAK.RELIABLE B1 ;  /* 0x0000000000018942 */ /* 0x000fea0003800100 */
[----:B------:R-:W-:Y:S05]  /*09f0*/  @!P0 BRA `(.L_x_1) ;  /* 0x0000000000508947 */ /* 0x000fea0003800000 */
.L_x_6:
[----:B------:R-:W-:Y:S05]  /*0a00*/  BSYNC.RELIABLE B1 ;  /* 0x0000000000017941 */ /* 0x000fea0003800100 */
.L_x_5:
[----:B--2---:R-:W2:Y:S01]  /*0a10*/  LDC.64 R6, c[0x0][0x390] ;  /* 0x0000e400ff067b82 */ /* 0x004ea20000000a00 */
[----:B0-----:R-:W-:-:S04]  /*0a20*/  IMAD.SHL.U32 R5, R3, 0x2, RZ ;  /* 0x0000000203057824 */ /* 0x001fc800078e00ff */
[----:B--2---:R-:W-:-:S05]  /*0a30*/  IMAD.WIDE R6, R5, 0x4, R6 ;  /* 0x0000000405067825 */ /* 0x004fca00078e0206 */
[----:B------:R-:W2:Y:S04]  /*0a40*/  LDG.E R8, desc[UR36][R6.64] ;  /* 0x0000002406087981 */ /* 0x000ea8000c1e1900 */
[----:B------:R-:W2:Y:S04]  /*0a50*/  LDG.E R9, desc[UR36][R6.64+0x4] ;  /* 0x0000042406097981 */ /* 0x000ea8000c1e1900 */
[----:B------:R-:W3:Y:S04]  /*0a60*/  LDG.E R10, desc[UR36][R6.64+0x8] ;  /* 0x00000824060a7981 */ /* 0x000ee8000c1e1900 */
[----:B-1----:R-:W3:Y:S04]  /*0a70*/  LDG.E R11, desc[UR36][R6.64+0xc] ;  /* 0x00000c24060b7981 */ /* 0x002ee8000c1e1900 */
[----:B------:R-:W4:Y:S04]  /*0a80*/  LDG.E R12, desc[UR36][R6.64+0x10] ;  /* 0x00001024060c7981 */ /* 0x000f28000c1e1900 */
[----:B------:R-:W4:Y:S04]  /*0a90*/  LDG.E R13, desc[UR36][R6.64+0x14] ;  /* 0x00001424060d7981 */ /* 0x000f28000c1e1900 */
[----:B------:R-:W5:Y:S04]  /*0aa0*/  LDG.E R14, desc[UR36][R6.64+0x18] ;  /* 0x00001824060e7981 */ /* 0x000f68000c1e1900 */
[----:B------:R-:W5:Y:S01]  /*0ab0*/  LDG.E R15, desc[UR36][R6.64+0x1c] ;  /* 0x00001c24060f7981 */ /* 0x000f62000c1e1900 */
[----:B------:R-:W-:-:S02]  /*0ac0*/  IMAD R5, R3, 0x8, R4 ;  /* 0x0000000803057824 */ /* 0x000fc400078e0204 */
[----:B------:R-:W-:-:S05]  /*0ad0*/  VIADD R3, R3, 0x4 ;  /* 0x0000000403037836 */ /* 0x000fca0000000000 */
[----:B------:R-:W-:Y:S01]  /*0ae0*/  ISETP.NE.AND P0, PT, R3, R2, PT ;  /* 0x000000020300720c */ /* 0x000fe20003f05270 */
[----:B--2---:R2:W-:Y:S04]  /*0af0*/  STS.64 [R5], R8 ;  /* 0x0000000805007388 */ /* 0x0045e80000000a00 */
[----:B---3--:R2:W-:Y:S04]  /*0b00*/  STS.64 [R5+0x8], R10 ;  /* 0x0000080a05007388 */ /* 0x0085e80000000a00 */
[----:B----4-:R2:W-:Y:S04]  /*0b10*/  STS.64 [R5+0x10], R12 ;  /* 0x0000100c05007388 */ /* 0x0105e80000000a00 */
[----:B-----5:R2:W-:Y:S01]  /*0b20*/  STS.64 [R5+0x18], R14 ;  /* 0x0000180e05007388 */ /* 0x0205e20000000a00 */
[----:B------:R-:W-:Y:S05]  /*0b30*/  @P0 BRA `(.L_x_5) ;  /* 0xfffffffc00b40947 */ /* 0x000fea000383ffff */
.L_x_1:
[----:B------:R-:W-:Y:S05]  /*0b40*/  BSYNC.RECONVERGENT B0 ;  /* 0x0000000000007941 */ /* 0x000fea0003800200 */
.L_x_0:
[----:B------:R-:W-:Y:S05]  /*0b50*/  WARPSYNC.ALL ;  /* 0x0000000000007948 */ /* 0x000fea0003800000 */
[----:B------:R-:W3:Y:S01]  /*0b60*/  S2R R32, SR_CTAID.X ;  /* 0x0000000000207919 */ /* 0x000ee20000002500 */
[----:B------:R-:W4:Y:S01]  /*0b70*/  LDCU UR4, c[0x0][0x360] ;  /* 0x00006c00ff0477ac */ /* 0x000f220008000800 */
[C---:B------:R-:W-:Y:S01]  /*0b80*/  LOP3.LUT R2, R0.reuse, 0xaad26b49, RZ, 0x3c, !PT ;  /* 0xaad26b4900027812 */ /* 0x040fe200078e3cff */
[----:B------:R-:W-:Y:S01]  /*0b90*/  IMAD.MOV.U32 R3, RZ, RZ, -0x266e14b1 ;  /* 0xd991eb4fff037424 */ /* 0x000fe200078e00ff */
[----:B------:R-:W-:Y:S01]  /*0ba0*/  BAR.SYNC.DEFER_BLOCKING 0x0 ;  /* 0x0000000000007b1d */ /* 0x000fe20000010000 */
[----:B------:R-:W-:-:S02]  /*0bb0*/  ISETP.GT.AND P0, PT, R0, -0x1, PT ;  /* 0xffffffff0000780c */ /* 0x000fc40003f04270 */
[----:B------:R-:W-:Y:S02]  /*0bc0*/  IMAD R2, R2, 0x4182bed5, RZ ;  /* 0x4182bed502027824 */ /* 0x000fe400078e02ff */
[----:B------:R-:W-:Y:S01]  /*0bd0*/  SEL R3, R3, 0x8bf16996, P0 ;  /* 0x8bf1699603037807 */ /* 0x000fe20000000000 */
[----:B------:R-:W-:Y:S01]  /*0be0*/  BSSY.RECONVERGENT B0, `(.L_x_12) ;  /* 0x000025f000007945 */ /* 0x000fe20003800200 */
[C---:B------:R-:W-:Y:S01]  /*0bf0*/  VIADD R29, R2.reuse, 0x75bcd15 ;  /* 0x075bcd15021d7836 */ /* 0x040fe20000000000 */
[C---:B------:R-:W-:Y:S02]  /*0c00*/  LOP3.LUT R26, R2.reuse, 0x159a55e5, RZ, 0x3c, !PT ;  /* 0x159a55e5021a7812 */ /* 0x040fe400078e3cff */
[C---:B------:R-:W-:Y:S01]  /*0c10*/  IADD3 R28, PT, PT, R3.reuse, 0x64f0c9, R2 ;  /* 0x0064f0c9031c7810 */ /* 0x040fe20007ffe002 */
[C---:B------:R-:W-:Y:S01]  /*0c20*/  VIADD R27, R3.reuse, 0x1f123bb5 ;  /* 0x1f123bb5031b7836 */ /* 0x040fe20000000000 */
[----:B0-----:R-:W-:Y:S02]  /*0c30*/  LOP3.LUT R24, R3, 0x5491333, RZ, 0x3c, !PT ;  /* 0x0549133303187812 */ /* 0x001fe400078e3cff */
[----:B------:R-:W-:Y:S01]  /*0c40*/  IADD3 R25, PT, PT, R2, 0x583f19, RZ ;  /* 0x00583f1902197810 */ /* 0x000fe20007ffe0ff */
[----:B------:R0:W-:Y:S01]  /*0c50*/  STL.64 [R1], R28 ;  /* 0x0000001c01007387 */ /* 0x0001e20000100a00 */
[----:B----4-:R-:W-:-:S03]  /*0c60*/  IMAD.U32 R2, RZ, RZ, UR4 ;  /* 0x00000004ff027e24 */ /* 0x010fc6000f8e00ff */
[----:B------:R0:W-:Y:S04]  /*0c70*/  STL.64 [R1+0x8], R26 ;  /* 0x0000081a01007387 */ /* 0x0001e80000100a00 */
[----:B------:R0:W-:Y:S01]  /*0c80*/  STL.64 [R1+0x10], R24 ;  /* 0x0000101801007387 */ /* 0x0001e20000100a00 */
[----:B---3--:R-:W-:-:S05]  /*0c90*/  IMAD R31, R32, UR4, R35 ;  /* 0x00000004201f7c24 */ /* 0x008fca000f8e0223 */
[----:B------:R-:W-:Y:S02]  /*0ca0*/  ISETP.NE.AND P0, PT, R31, RZ, PT ;  /* 0x000000ff1f00720c */ /* 0x000fe40003f05270 */
[----:B------:R-:W-:-:S11]  /*0cb0*/  SHF.R.S32.HI R22, RZ, 0x1f, R31 ;  /* 0x0000001fff167819 */ /* 0x000fd6000001141f */
[----:B0-----:R-:W-:Y:S05]  /*0cc0*/  @!P0 BRA `(.L_x_13) ;  /* 0x0000002400408947 */ /* 0x001fea0003800000 */
[----:B------:R-:W-:Y:S02]  /*0cd0*/  IMAD.MOV.U32 R0, RZ, RZ, RZ ;  /* 0x000000ffff007224 */ /* 0x000fe400078e00ff */
[----:B------:R-:W-:Y:S02]  /*0ce0*/  IMAD.MOV.U32 R3, RZ, RZ, R31 ;  /* 0x000000ffff037224 */ /* 0x000fe400078e001f */
[----:B--2---:R-:W-:-:S07]  /*0cf0*/  IMAD.MOV.U32 R8, RZ, RZ, R22 ;  /* 0x000000ffff087224 */ /* 0x004fce00078e0016 */
.L_x_22:
[----:B------:R-:W-:Y:S01]  /*0d00*/  LOP3.LUT R21, R3, 0x3, RZ, 0xc0, !PT ;  /* 0x0000000303157812 */ /* 0x000fe200078ec0ff */
[----:B------:R-:W-:Y:S03]  /*0d10*/  BSSY.RECONVERGENT B1, `(.L_x_14) ;  /* 0x0000245000017945 */ /* 0x000fe60003800200 */
[----:B------:R-:W-:-:S04]  /*0d20*/  ISETP.NE.U32.AND P0, PT, R21, RZ, PT ;  /* 0x000000ff1500720c */ /* 0x000fc80003f05070 */
[----:B------:R-:W-:-:S13]  /*0d30*/  ISETP.NE.AND.EX P0, PT, RZ, RZ, PT, P0 ;  /* 0x000000ffff00720c */ /* 0x000fda0003f05300 */
[----:B0-23--:R-:W-:Y:S05]  /*0d40*/  @!P0 BRA `(.L_x_15) ;  /* 0x0000002400048947 */ /* 0x00dfea0003800000 */
[----:B------:R-:W0:Y:S01]  /*0d50*/  LDC.64 R4, c[0x4][0x8] ;  /* 0x01000200ff047b82 */ /* 0x000e220000000a00 */
[----:B------:R-:W-:Y:S01]  /*0d60*/  IMAD.MOV.U32 R10, RZ, RZ, RZ ;  /* 0x000000ffff0a7224 */ /* 0x000fe200078e00ff */
[----:B------:R-:W-:Y:S02]  /*0d70*/  CS2R R24, SRZ ;  /* 0x0000000000187805 */ /* 0x000fe4000001ff00 */
[----:B------:R-:W-:Y:S01]  /*0d80*/  CS2R R26, SRZ ;  /* 0x00000000001a7805 */ /* 0x000fe2000001ff00 */
[----:B------:R-:W-:Y:S02]  /*0d90*/  IMAD.MOV.U32 R29, RZ, RZ, RZ ;  /* 0x000000ffff1d7224 */ /* 0x000fe400078e00ff */
[----:B0-----:R-:W-:-:S07]  /*0da0*/  IMAD.WIDE.U32 R4, R0, 0xc80, R4 ;  /* 0x00000c8000047825 */ /* 0x001fce00078e0004 */
.L_x_17:
[----:B------:R-:W-:-:S06]  /*0db0*/  IMAD R9, R10, 0x4, R1 ;  /* 0x000000040a097824 */ /* 0x000fcc00078e0201 */
[----:B------:R-:W5:Y:S01]  /*0dc0*/  LDL R9, [R9+0x4] ;  /* 0x0000040009097983 */ /* 0x000f620000100800 */
[----:B-1----:R-:W-:Y:S01]  /*0dd0*/  IMAD.SHL.U32 R11, R10, 0x20, RZ ;  /* 0x000000200a0b7824 */ /* 0x002fe200078e00ff */
[----:B------:R-:W-:-:S06]  /*0de0*/  UMOV UR4, URZ ;  /* 0x000000ff00047c82 */ /* 0x000fcc0008000000 */
.L_x_16:
[----:B-----5:R-:W-:Y:S01]  /*0df0*/  SHF.R.U32.HI R39, RZ, UR4, R9 ;  /* 0x00000004ff277c19 */ /* 0x020fe20008011609 */
[----:B------:R-:W-:-:S03]  /*0e00*/  VIADD R6, R11, UR4 ;  /* 0x000000040b067c36 */ /* 0x000fc60008000000 */
[----:B------:R-:W-:-:S04]  /*0e10*/  LOP3.LUT R7, R39, 0x1, RZ, 0xc0, !PT ;  /* 0x0000000127077812 */ /* 0x000fc800078ec0ff */
[----:B------:R-:W-:Y:S01]  /*0e20*/  ISETP.NE.U32.AND P0, PT, R7, 0x1, PT ;  /* 0x000000010700780c */ /* 0x000fe20003f05070 */
[----:B------:R-:W-:-:S03]  /*0e30*/  IMAD R7, R6, 0x5, RZ ;  /* 0x0000000506077824 */ /* 0x000fc600078e02ff */
[----:B------:R-:W-:Y:S01]  /*0e40*/  R2P PR, R39, 0x7e ;  /* 0x0000007e27007804 */ /* 0x000fe20000000000 */
[----:B------:R-:W-:-:S08]  /*0e50*/  IMAD.WIDE.U32 R6, R7, 0x4, R4 ;  /* 0x0000000407067825 */ /* 0x000fd000078e0004 */
[----:B------:R-:W2:Y:S04]  /*0e60*/  @!P0 LDG.E R16, desc[UR36][R6.64+0x10] ;  /* 0x0000102406108981 */ /* 0x000ea8000c1e1900 */
[----:B------:R-:W3:Y:S04]  /*0e70*/  @P1 LDG.E R30, desc[UR36][R6.64+0x24] ;  /* 0x00002424061e1981 */ /* 0x000ee8000c1e1900 */
[----:B------:R-:W4:Y:S04]  /*0e80*/  @!P0 LDG.E R12, desc[UR36][R6.64] ;  /* 0x00000024060c8981 */ /* 0x000f28000c1e1900 */
[----:B------:R-:W4:Y:S04]  /*0e90*/  @!P0 LDG.E R13, desc[UR36][R6.64+0x4] ;  /* 0x00000424060d8981 */ /* 0x000f28000c1e1900 */
[----:B------:R-:W4:Y:S04]  /*0ea0*/  @!P0 LDG.E R14, desc[UR36][R6.64+0x8] ;  /* 0x00000824060e8981 */ /* 0x000f28000c1e1900 */
[----:B------:R-:W4:Y:S04]  /*0eb0*/  @!P0 LDG.E R15, desc[UR36][R6.64+0xc] ;  /* 0x00000c24060f8981 */ /* 0x000f28000c1e1900 */
[----:B------:R-:W4:Y:S04]  /*0ec0*/  @P2 LDG.E R34, desc[UR36][R6.64+0x38] ;  /* 0x0000382406222981 */ /* 0x000f28000c1e1900 */
        /* <DEDUP_REMOVED lines=13> */
[----:B------:R-:W4:Y:S01]  /*0fa0*/  @P6 LDG.E R47, desc[UR36][R6.64+0x84] ;  /* 0x00008424062f6981 */ /* 0x000f22000c1e1900 */
[----:B--2---:R-:W-:-:S03]  /*0fb0*/  @!P0 LOP3.LUT R25, R25, R16, RZ, 0x3c, !PT ;  /* 0x0000001019198212 */ /* 0x004fc600078e3cff */
[----:B------:R-:W2:Y:S01]  /*0fc0*/  @P3 LDG.E R16, desc[UR36][R6.64+0x3c] ;  /* 0x00003c2406103981 */ /* 0x000ea2000c1e1900 */
[----:B---3--:R-:W-:-:S03]  /*0fd0*/  @P1 LOP3.LUT R25, R25, R30, RZ, 0x3c, !PT ;  /* 0x0000001e19191212 */ /* 0x008fc600078e3cff */
[----:B------:R-:W3:Y:S01]  /*0fe0*/  @P4 LDG.E R30, desc[UR36][R6.64+0x58] ;  /* 0x00005824061e4981 */ /* 0x000ee2000c1e1900 */
[----:B----4-:R-:W-:-:S03]  /*0ff0*/  @!P0 LOP3.LUT R29, R29, R12, RZ, 0x3c, !PT ;  /* 0x0000000c1d1d8212 */ /* 0x010fc600078e3cff */
[----:B------:R-:W4:Y:S01]  /*1000*/  @P2 LDG.E R12, desc[UR36][R6.64+0x28] ;  /* 0x00002824060c2981 */ /* 0x000f22000c1e1900 */
[----:B------:R-:W-:-:S03]  /*1010*/  @!P0 LOP3.LUT R26, R26, R13, RZ, 0x3c, !PT ;  /* 0x0000000d1a1a8212 */ /* 0x000fc600078e3cff */
[----:B------:R-:W2:Y:S01]  /*1020*/  @P2 LDG.E R13, desc[UR36][R6.64+0x2c] ;  /* 0x00002c24060d2981 */ /* 0x000ea2000c1e1900 */
[----:B------:R-:W-:-:S03]  /*1030*/  @!P0 LOP3.LUT R27, R27, R14, RZ, 0x3c, !PT ;  /* 0x0000000e1b1b8212 */ /* 0x000fc600078e3cff */
[----:B------:R-:W3:Y:S01]  /*1040*/  @P2 LDG.E R14, desc[UR36][R6.64+0x30] ;  /* 0x00003024060e2981 */ /* 0x000ee2000c1e1900 */
[----:B------:R-:W-:-:S03]  /*1050*/  @!P0 LOP3.LUT R24, R24, R15, RZ, 0x3c, !PT ;  /* 0x0000000f18188212 */ /* 0x000fc600078e3cff */
[----:B------:R-:W3:Y:S01]  /*1060*/  @P2 LDG.E R15, desc[UR36][R6.64+0x34] ;  /* 0x00003424060f2981 */ /* 0x000ee2000c1e1900 */
[----:B------:R-:W-:Y:S02]  /*1070*/  @P2 LOP3.LUT R25, R25, R34, RZ, 0x3c, !PT ;  /* 0x0000002219192212 */ /* 0x000fe400078e3cff */
[----:B------:R-:W-:Y:S01]  /*1080*/  @P1 LOP3.LUT R29, R29, R18, RZ, 0x3c, !PT ;  /* 0x000000121d1d1212 */ /* 0x000fe200078e3cff */
[----:B------:R-:W3:Y:S01]  /*1090*/  @P5 LDG.E R34, desc[UR36][R6.64+0x64] ;  /* 0x0000642406225981 */ /* 0x000ee2000c1e1900 */
[----:B------:R-:W-:-:S03]  /*10a0*/  @P1 LOP3.LUT R26, R26, R17, RZ, 0x3c, !PT ;  /* 0x000000111a1a1212 */ /* 0x000fc600078e3cff */
[----:B------:R-:W3:Y:S01]  /*10b0*/  @P3 LDG.E R18, desc[UR36][R6.64+0x44] ;  /* 0x0000442406123981 */ /* 0x000ee2000c1e1900 */
[----:B------:R-:W-:-:S03]  /*10c0*/  @P1 LOP3.LUT R24, R24, R19, RZ, 0x3c, !PT ;  /* 0x0000001318181212 */ /* 0x000fc600078e3cff */
[----:B------:R-:W3:Y:S01]  /*10d0*/  @P3 LDG.E R17, desc[UR36][R6.64+0x40] ;  /* 0x0000402406113981 */ /* 0x000ee2000c1e1900 */
[----:B------:R-:W-:-:S03]  /*10e0*/  LOP3.LUT P0, RZ, R39, 0x80, RZ, 0xc0, !PT ;  /* 0x0000008027ff7812 */ /* 0x000fc6000780c0ff */
[----:B------:R-:W3:Y:S01]  /*10f0*/  @P3 LDG.E R19, desc[UR36][R6.64+0x48] ;  /* 0x0000482406133981 */ /* 0x000ee2000c1e1900 */
[----:B------:R-:W-:Y:S02]  /*1100*/  @P3 LOP3.LUT R25, R25, R36, RZ, 0x3c, !PT ;  /* 0x0000002419193212 */ /* 0x000fe400078e3cff */
[----:B------:R-:W-:Y:S01]  /*1110*/  @P1 LOP3.LUT R27, R27, R20, RZ, 0x3c, !PT ;  /* 0x000000141b1b1212 */ /* 0x000fe200078e3cff */
[----:B------:R-:W3:Y:S04]  /*1120*/  @P5 LDG.E R36, desc[UR36][R6.64+0x6c] ;  /* 0x00006c2406245981 */ /* 0x000ee8000c1e1900 */
[----:B------:R-:W3:Y:S01]  /*1130*/  @P4 LDG.E R20, desc[UR36][R6.64+0x50] ;  /* 0x0000502406144981 */ /* 0x000ee2000c1e1900 */
[----:B------:R-:W-:-:S03]  /*1140*/  @P4 LOP3.LUT R25, R25, R38, RZ, 0x3c, !PT ;  /* 0x0000002619194212 */ /* 0x000fc600078e3cff */
[----:B------:R-:W3:Y:S01]  /*1150*/  @P6 LDG.E R38, desc[UR36][R6.64+0x78] ;  /* 0x0000782406266981 */ /* 0x000ee2000c1e1900 */
[----:B------:R-:W-:-:S03]  /*1160*/  @P5 LOP3.LUT R25, R25, R40, RZ, 0x3c, !PT ;  /* 0x0000002819195212 */ /* 0x000fc600078e3cff */
[----:B------:R-:W3:Y:S01]  /*1170*/  @P6 LDG.E R40, desc[UR36][R6.64+0x80] ;  /* 0x0000802406286981 */ /* 0x000ee2000c1e1900 */
[----:B------:R-:W-:-:S03]  /*1180*/  @P6 LOP3.LUT R25, R25, R42, RZ, 0x3c, !PT ;  /* 0x0000002a19196212 */ /* 0x000fc600078e3cff */
[----:B------:R-:W3:Y:S04]  /*1190*/  @P0 LDG.E R42, desc[UR36][R6.64+0x8c] ;  /* 0x00008c24062a0981 */ /* 0x000ee8000c1e1900 */
[----:B------:R-:W3:Y:S04]  /*11a0*/  @P0 LDG.E R49, desc[UR36][R6.64+0x90] ;  /* 0x0000902406310981 */ /* 0x000ee8000c1e1900 */
[----:B------:R-:W3:Y:S04]  /*11b0*/  @P0 LDG.E R44, desc[UR36][R6.64+0x94] ;  /* 0x00009424062c0981 */ /* 0x000ee8000c1e1900 */
[----:B------:R-:W3:Y:S04]  /*11c0*/  @P0 LDG.E R51, desc[UR36][R6.64+0x98] ;  /* 0x0000982406330981 */ /* 0x000ee8000c1e1900 */
[----:B------:R-:W3:Y:S01]  /*11d0*/  @P0 LDG.E R46, desc[UR36][R6.64+0x9c] ;  /* 0x00009c24062e0981 */ /* 0x000ee2000c1e1900 */
[----:B----4-:R-:W-:-:S02]  /*11e0*/  @P2 LOP3.LUT R29, R29, R12, RZ, 0x3c, !PT ;  /* 0x0000000c1d1d2212 */ /* 0x010fc400078e3cff */
[----:B--2---:R-:W-:Y:S02]  /*11f0*/  @P2 LOP3.LUT R26, R26, R13, RZ, 0x3c, !PT ;  /* 0x0000000d1a1a2212 */ /* 0x004fe400078e3cff */
[----:B---3--:R-:W-:Y:S02]  /*1200*/  @P2 LOP3.LUT R27, R27, R14, RZ, 0x3c, !PT ;  /* 0x0000000e1b1b2212 */ /* 0x008fe400078e3cff */
[----:B------:R-:W-:Y:S02]  /*1210*/  @P2 LOP3.LUT R24, R24, R15, RZ, 0x3c, !PT ;  /* 0x0000000f18182212 */ /* 0x000fe400078e3cff */
[----:B------:R-:W-:Y:S02]  /*1220*/  @P3 LOP3.LUT R29, R29, R16, RZ, 0x3c, !PT ;  /* 0x000000101d1d3212 */ /* 0x000fe400078e3cff */
[----:B------:R-:W-:Y:S02]  /*1230*/  @P3 LOP3.LUT R27, R27, R18, RZ, 0x3c, !PT ;  /* 0x000000121b1b3212 */ /* 0x000fe400078e3cff */
[----:B------:R-:W-:-:S02]  /*1240*/  @P3 LOP3.LUT R26, R26, R17, RZ, 0x3c, !PT ;  /* 0x000000111a1a3212 */ /* 0x000fc400078e3cff */
[----:B------:R-:W-:Y:S02]  /*1250*/  @P3 LOP3.LUT R24, R24, R19, RZ, 0x3c, !PT ;  /* 0x0000001318183212 */ /* 0x000fe400078e3cff */
[----:B------:R-:W-:Y:S02]  /*1260*/  @P4 LOP3.LUT R26, R26, R23, RZ, 0x3c, !PT ;  /* 0x000000171a1a4212 */ /* 0x000fe400078e3cff */
        /* <DEDUP_REMOVED lines=16> */
[----:B------:R-:W-:-:S13]  /*1370*/  R2P PR, R39.B1, 0x7f ;  /* 0x0000007f27007804 */ /* 0x000fda0000001000 */
[----:B------:R-:W2:Y:S04]  /*1380*/  @P0 LDG.E R14, desc[UR36][R6.64+0xa0] ;  /* 0x0000a024060e0981 */ /* 0x000ea8000c1e1900 */
[----:B------:R-:W3:Y:S04]  /*1390*/  @P0 LDG.E R13, desc[UR36][R6.64+0xa4] ;  /* 0x0000a424060d0981 */ /* 0x000ee8000c1e1900 */
        /* <DEDUP_REMOVED lines=19> */
[----:B--2---:R-:W-:-:S03]  /*14d0*/  @P0 LOP3.LUT R29, R29, R14, RZ, 0x3c, !PT ;  /* 0x0000000e1d1d0212 */ /* 0x004fc600078e3cff */
[----:B------:R-:W2:Y:S01]  /*14e0*/  @P2 LDG.E R14, desc[UR36][R6.64+0xd8] ;  /* 0x0000d824060e2981 */ /* 0x000ea2000c1e1900 */
[----:B---3--:R-:W-:-:S03]  /*14f0*/  @P0 LOP3.LUT R26, R26, R13, RZ, 0x3c, !PT ;  /* 0x0000000d1a1a0212 */ /* 0x008fc600078e3cff */
[----:B------:R-:W3:Y:S01]  /*1500*/  @P2 LDG.E R13, desc[UR36][R6.64+0xd4] ;  /* 0x0000d424060d2981 */ /* 0x000ee2000c1e1900 */
[----:B----4-:R-:W-:-:S03]  /*1510*/  @P0 LOP3.LUT R27, R27, R16, RZ, 0x3c, !PT ;  /* 0x000000101b1b0212 */ /* 0x010fc600078e3cff */
[----:B------:R-:W4:Y:S01]  /*1520*/  @P3 LDG.E R16, desc[UR36][R6.64+0xdc] ;  /* 0x0000dc2406103981 */ /* 0x000f22000c1e1900 */
[----:B------:R-:W-:-:S03]  /*1530*/  @P0 LOP3.LUT R24, R24, R15, RZ, 0x3c, !PT ;  /* 0x0000000f18180212 */ /* 0x000fc600078e3cff */
[----:B------:R-:W4:Y:S01]  /*1540*/  @P3 LDG.E R15, desc[UR36][R6.64+0xe0] ;  /* 0x0000e024060f3981 */ /* 0x000f22000c1e1900 */
[----:B------:R-:W-:-:S03]  /*1550*/  @P0 LOP3.LUT R25, R25, R18, RZ, 0x3c, !PT ;  /* 0x0000001219190212 */ /* 0x000fc600078e3cff */
[----:B------:R-:W4:Y:S01]  /*1560*/  @P3 LDG.E R18, desc[UR36][R6.64+0xe4] ;  /* 0x0000e42406123981 */ /* 0x000f22000c1e1900 */
[----:B------:R-:W-:-:S03]  /*1570*/  @P1 LOP3.LUT R29, R29, R20, RZ, 0x3c, !PT ;  /* 0x000000141d1d1212 */ /* 0x000fc600078e3cff */
[----:B------:R-:W4:Y:S01]  /*1580*/  @P3 LDG.E R20, desc[UR36][R6.64+0xec] ;  /* 0x0000ec2406143981 */ /* 0x000f22000c1e1900 */
[----:B------:R-:W-:-:S03]  /*1590*/  @P1 LOP3.LUT R26, R26, R17, RZ, 0x3c, !PT ;  /* 0x000000111a1a1212 */ /* 0x000fc600078e3cff */
[----:B------:R-:W4:Y:S01]  /*15a0*/  @P3 LDG.E R17, desc[UR36][R6.64+0xe8] ;  /* 0x0000e82406113981 */ /* 0x000f22000c1e1900 */
[----:B------:R-:W-:Y:S02]  /*15b0*/  LOP3.LUT P0, RZ, R39, 0x8000, RZ, 0xc0, !PT ;  /* 0x0000800027ff7812 */ /* 0x000fe4000780c0ff */
[----:B------:R-:W-:Y:S01]  /*15c0*/  @P1 LOP3.LUT R27, R27, R30, RZ, 0x3c, !PT ;  /* 0x0000001e1b1b1212 */ /* 0x000fe200078e3cff */
        /* <DEDUP_REMOVED lines=8> */
[----:B------:R-:W4:Y:S04]  /*1650*/  @P4 LDG.E R23, desc[UR36][R6.64+0xfc] ;  /* 0x0000fc2406174981 */ /* 0x000f28000c1e1900 */
[----:B------:R-:W4:Y:S01]  /*1660*/  @P4 LDG.E R36, desc[UR36][R6.64+0x100] ;  /* 0x0001002406244981 */ /* 0x000f22000c1e1900 */
[----:B------:R-:W-:-:S03]  /*1670*/  @P2 LOP3.LUT R27, R27, R12, RZ, 0x3c, !PT ;  /* 0x0000000c1b1b2212 */ /* 0x000fc600078e3cff */
[----:B------:R-:W4:Y:S04]  /*1680*/  @P6 LDG.E R12, desc[UR36][R6.64+0x128] ;  /* 0x00012824060c6981 */ /* 0x000f28000c1e1900 */
[----:B------:R-:W4:Y:S04]  /*1690*/  @P0 LDG.E R48, desc[UR36][R6.64+0x12c] ;  /* 0x00012c2406300981 */ /* 0x000f28000c1e1900 */
[----:B------:R-:W4:Y:S04]  /*16a0*/  @P0 LDG.E R45, desc[UR36][R6.64+0x130] ;  /* 0x00013024062d0981 */ /* 0x000f28000c1e1900 */
[----:B------:R-:W4:Y:S04]  /*16b0*/  @P0 LDG.E R50, desc[UR36][R6.64+0x134] ;  /* 0x0001342406320981 */ /* 0x000f28000c1e1900 */
[----:B------:R-:W4:Y:S04]  /*16c0*/  @P0 LDG.E R52, desc[UR36][R6.64+0x13c] ;  /* 0x00013c2406340981 */ /* 0x000f28000c1e1900 */
[----:B------:R-:W4:Y:S01]  /*16d0*/  @P0 LDG.E R47, desc[UR36][R6.64+0x138] ;  /* 0x00013824062f0981 */ /* 0x000f22000c1e1900 */
[----:B------:R-:W-:-:S04]  /*16e0*/  UIADD3 UR4, UPT, UPT, UR4, 0x10, URZ ;  /* 0x0000001004047890 */ /* 0x000fc8000fffe0ff */
[----:B------:R-:W-:Y:S01]  /*16f0*/  UISETP.NE.AND UP0, UPT, UR4, 0x20, UPT ;  /* 0x000000200400788c */ /* 0x000fe2000bf05270 */
[----:B--2---:R-:W-:Y:S02]  /*1700*/  @P2 LOP3.LUT R25, R25, R14, RZ, 0x3c, !PT ;  /* 0x0000000e19192212 */ /* 0x004fe400078e3cff */
[----:B---3--:R-:W-:Y:S02]  /*1710*/  @P2 LOP3.LUT R24, R24, R13, RZ, 0x3c, !PT ;  /* 0x0000000d18182212 */ /* 0x008fe400078e3cff */
[----:B----4-:R-:W-:Y:S02]  /*1720*/  @P3 LOP3.LUT R29, R29, R16, RZ, 0x3c, !PT ;  /* 0x000000101d1d3212 */ /* 0x010fe400078e3cff */
        /* <DEDUP_REMOVED lines=23> */
[----:B------:R-:W-:Y:S01]  /*18a0*/  @P0 LOP3.LUT R24, R24, R47, RZ, 0x3c, !PT ;  /* 0x0000002f18180212 */ /* 0x000fe200078e3cff */
[----:B------:R-:W-:Y:S06]  /*18b0*/  BRA.U UP0, `(.L_x_16) ;  /* 0xfffffff5004c7547 */ /* 0x000fec000b83ffff */
[----:B------:R-:W-:-:S05]  /*18c0*/  VIADD R10, R10, 0x1 ;  /* 0x000000010a0a7836 */ /* 0x000fca0000000000 */
[----:B------:R-:W-:-:S13]  /*18d0*/  ISETP.NE.AND P0, PT, R10, 0x5, PT ;  /* 0x000000050a00780c */ /* 0x000fda0003f05270 */
[----:B------:R-:W-:Y:S05]  /*18e0*/  @P0 BRA `(.L_x_17) ;  /* 0xfffffff400300947 */ /* 0x000fea000383ffff */
[----:B------:R0:W-:Y:S01]  /*18f0*/  STL [R1+0x4], R29 ;  /* 0x0000041d01007387 */ /* 0x0001e20000100800 */
[----:B------:R-:W-:-:S03]  /*1900*/  ISETP.NE.U32.AND P0, PT, R21, 0x1, PT ;  /* 0x000000011500780c */ /* 0x000fc60003f05070 */
[----:B------:R0:W-:Y:S01]  /*1910*/  STL.64 [R1+0x8], R26 ;  /* 0x0000081a01007387 */ /* 0x0001e20000100a00 */
[----:B------:R-:W-:-:S03]  /*1920*/  ISETP.NE.AND.EX P0, PT, RZ, RZ, PT, P0 ;  /* 0x000000ffff00720c */ /* 0x000fc60003f05300 */
[----:B------:R0:W-:Y:S10]  /*1930*/  STL.64 [R1+0x10], R24 ;  /* 0x0000101801007387 */ /* 0x0001f40000100a00 */
[----:B------:R-:W-:Y:S05]  /*1940*/  @!P0 BRA `(.L_x_15) ;  /* 0x0000001800048947 */ /* 0x000fea0003800000 */
[----:B------:R-:W-:Y:S01]  /*1950*/  UMOV UR4, URZ ;  /* 0x000000ff00047c82 */ /* 0x000fe20008000000 */
[----:B------:R-:W-:Y:S01]  /*1960*/  UMOV UR5, URZ ;  /* 0x000000ff00057c82 */ /* 0x000fe20008000000 */
[----:B------:R-:W-:Y:S02]  /*1970*/  IMAD.MOV.U32 R10, RZ, RZ, RZ ;  /* 0x000000ffff0a7224 */ /* 0x000fe400078e00ff */
[----:B0-----:R-:W-:Y:S02]  /*1980*/  IMAD.MOV.U32 R29, RZ, RZ, RZ ;  /* 0x000000ffff1d7224 */ /* 0x001fe400078e00ff */
[----:B------:R-:W-:Y:S02]  /*1990*/  IMAD.U32 R25, RZ, RZ, UR4 ;  /* 0x00000004ff197e24 */ /* 0x000fe4000f8e00ff */
[----:B------:R-:W-:Y:S02]  /*19a0*/  IMAD.U32 R24, RZ, RZ, UR5 ;  /* 0x00000005ff187e24 */ /* 0x000fe4000f8e00ff */
[----:B------:R-:W-:-:S02]  /*19b0*/  IMAD.U32 R27, RZ, RZ, UR4 ;  /* 0x00000004ff1b7e24 */ /* 0x000fc4000f8e00ff */
[----:B------:R-:W-:-:S07]  /*19c0*/  IMAD.U32 R26, RZ, RZ, UR5 ;  /* 0x00000005ff1a7e24 */ /* 0x000fce000f8e00ff */
.L_x_19:
[----:B------:R-:W-:-:S06]  /*19d0*/  IMAD R9, R10, 0x4, R1 ;  /* 0x000000040a097824 */ /* 0x000fcc00078e0201 */
[----:B------:R-:W5:Y:S01]  /*19e0*/  LDL R9, [R9+0x4] ;  /* 0x0000040009097983 */ /* 0x000f620000100800 */
[----:B------:R-:W-:Y:S01]  /*19f0*/  SHF.L.U32 R11, R10, 0x5, RZ ;  /* 0x000000050a0b7819 */ /* 0x000fe200000006ff */
[----:B------:R-:W-:-:S06]  /*1a00*/  UMOV UR4, URZ ;  /* 0x000000ff00047c82 */ /* 0x000fcc0008000000 */
.L_x_18:
        /* <DEDUP_REMOVED lines=181> */
[----:B------:R-:W-:Y:S05]  /*2560*/  @P0 BRA `(.L_x_15) ;  /* 0x0000000800fc0947 */ /* 0x000fea0003800000 */
[----:B------:R-:W-:Y:S01]  /*2570*/  UMOV UR4, URZ ;  /* 0x000000ff00047c82 */ /* 0x000fe20008000000 */
[----:B------:R-:W-:Y:S01]  /*2580*/  UMOV UR5, URZ ;  /* 0x000000ff00057c82 */ /* 0x000fe20008000000 */
[----:B------:R-:W-:Y:S02]  /*2590*/  IMAD.MOV.U32 R10, RZ, RZ, RZ ;  /* 0x000000ffff0a7224 */ /* 0x000fe400078e00ff */
[----:B--2---:R-:W-:Y:S02]  /*25a0*/  IMAD.MOV.U32 R29, RZ, RZ, RZ ;  /* 0x000000ffff1d7224 */ /* 0x004fe400078e00ff */
[----:B------:R-:W-:Y:S02]  /*25b0*/  IMAD.U32 R25, RZ, RZ, UR4 ;  /* 0x00000004ff197e24 */ /* 0x000fe4000f8e00ff */
[----:B------:R-:W-:Y:S02]  /*25c0*/  IMAD.U32 R24, RZ, RZ, UR5 ;  /* 0x00000005ff187e24 */ /* 0x000fe4000f8e00ff */
[----:B------:R-:W-:-:S02]  /*25d0*/  IMAD.U32 R27, RZ, RZ, UR4 ;  /* 0x00000004ff1b7e24 */ /* 0x000fc4000f8e00ff */
[----:B------:R-:W-:-:S07]  /*25e0*/  IMAD.U32 R26, RZ, RZ, UR5 ;  /* 0x00000005ff1a7e24 */ /* 0x000fce000f8e00ff */
.L_x_21:
[----:B------:R-:W-:-:S06]  /*25f0*/  IMAD R9, R10, 0x4, R1 ;  /* 0x000000040a097824 */ /* 0x000fcc00078e0201 */
[----:B------:R-:W5:Y:S01]  /*2600*/  LDL R9, [R9+0x4] ;  /* 0x0000040009097983 */ /* 0x000f620000100800 */
[----:B------:R-:W-:Y:S01]  /*2610*/  IMAD.SHL.U32 R11, R10, 0x20, RZ ;  /* 0x000000200a0b7824 */ /* 0x000fe200078e00ff */
[----:B------:R-:W-:-:S06]  /*2620*/  UMOV UR4, URZ ;  /* 0x000000ff00047c82 */ /* 0x000fcc0008000000 */
.L_x_20:
        /* <DEDUP_REMOVED lines=8> */
[----:B------:R-:W3:Y:S04]  /*26b0*/  @!P0 LDG.E R13, desc[UR36][R6.64+0x4] ;  /* 0x00000424060d8981 */ /* 0x000ee8000c1e1900 */
[----:B------:R-:W4:Y:S04]  /*26c0*/  @P1 LDG.E R30, desc[UR36][R6.64+0x24] ;  /* 0x00002424061e1981 */ /* 0x000f28000c1e1900 */
        /* <DEDUP_REMOVED lines=21> */
[----:B---3--:R-:W-:-:S03]  /*2820*/  @!P0 LOP3.LUT R26, R26, R13, RZ, 0x3c, !PT ;  /* 0x0000000d1a1a8212 */ /* 0x008fc600078e3cff */
[----:B------:R-:W3:Y:S01]  /*2830*/  @P1 LDG.E R13, desc[UR36][R6.64+0x20] ;  /* 0x00002024060d1981 */ /* 0x000ee2000c1e1900 */
[----:B----4-:R-:W-:-:S03]  /*2840*/  @P1 LOP3.LUT R25, R25, R30, RZ, 0x3c, !PT ;  /* 0x0000001e19191212 */ /* 0x010fc600078e3cff */
[----:B------:R-:W4:Y:S01]  /*2850*/  @P4 LDG.E R30, desc[UR36][R6.64+0x58] ;  /* 0x00005824061e4981 */ /* 0x000f22000c1e1900 */
[----:B------:R-:W-:-:S03]  /*2860*/  @!P0 LOP3.LUT R29, R29, R12, RZ, 0x3c, !PT ;  /* 0x0000000c1d1d8212 */ /* 0x000fc600078e3cff */
[----:B------:R-:W2:Y:S01]  /*2870*/  @P2 LDG.E R12, desc[UR36][R6.64+0x28] ;  /* 0x00002824060c2981 */ /* 0x000ea2000c1e1900 */
[----:B------:R-:W-:-:S03]  /*2880*/  @!P0 LOP3.LUT R27, R27, R14, RZ, 0x3c, !PT ;  /* 0x0000000e1b1b8212 */ /* 0x000fc600078e3cff */
[----:B------:R-:W4:Y:S01]  /*2890*/  @P2 LDG.E R14, desc[UR36][R6.64+0x30] ;  /* 0x00003024060e2981 */ /* 0x000f22000c1e1900 */
[----:B------:R-:W-:-:S03]  /*28a0*/  @!P0 LOP3.LUT R24, R24, R15, RZ, 0x3c, !PT ;  /* 0x0000000f18188212 */ /* 0x000fc600078e3cff */
[----:B------:R-:W4:Y:S01]  /*28b0*/  @P2 LDG.E R15, desc[UR36][R6.64+0x2c] ;  /* 0x00002c24060f2981 */ /* 0x000f22000c1e1900 */
[----:B------:R-:W-:-:S03]  /*28c0*/  @P1 LOP3.LUT R26, R26, R17, RZ, 0x3c, !PT ;  /* 0x000000111a1a1212 */ /* 0x000fc600078e3cff */
[----:B------:R-:W4:Y:S01]  /*28d0*/  @P2 LDG.E R17, desc[UR36][R6.64+0x34] ;  /* 0x0000342406112981 */ /* 0x000f22000c1e1900 */
[----:B------:R-:W-:Y:S02]  /*28e0*/  @P2 LOP3.LUT R25, R25, R34, RZ, 0x3c, !PT ;  /* 0x0000002219192212 */ /* 0x000fe400078e3cff */
[----:B------:R-:W-:Y:S01]  /*28f0*/  @P1 LOP3.LUT R29, R29, R18, RZ, 0x3c, !PT ;  /* 0x000000121d1d1212 */ /* 0x000fe200078e3cff */
[----:B------:R-:W4:Y:S01]  /*2900*/  @P5 LDG.E R34, desc[UR36][R6.64+0x64] ;  /* 0x0000642406225981 */ /* 0x000f22000c1e1900 */
[----:B------:R-:W-:-:S03]  /*2910*/  LOP3.LUT P0, RZ, R39, 0x80, RZ, 0xc0, !PT ;  /* 0x0000008027ff7812 */ /* 0x000fc6000780c0ff */
[----:B------:R-:W4:Y:S01]  /*2920*/  @P3 LDG.E R18, desc[UR36][R6.64+0x44] ;  /* 0x0000442406123981 */ /* 0x000f22000c1e1900 */
[----:B------:R-:W-:Y:S02]  /*2930*/  @P3 LOP3.LUT R25, R25, R36, RZ, 0x3c, !PT ;  /* 0x0000002419193212 */ /* 0x000fe400078e3cff */
[----:B------:R-:W-:Y:S01]  /*2940*/  @P1 LOP3.LUT R27, R27, R20, RZ, 0x3c, !PT ;  /* 0x000000141b1b1212 */ /* 0x000fe200078e3cff */
[----:B------:R-:W4:Y:S04]  /*2950*/  @P5 LDG.E R36, desc[UR36][R6.64+0x6c] ;  /* 0x00006c2406245981 */ /* 0x000f28000c1e1900 */
[----:B------:R-:W4:Y:S01]  /*2960*/  @P4 LDG.E R20, desc[UR36][R6.64+0x50] ;  /* 0x0000502406144981 */ /* 0x000f22000c1e1900 */
[----:B------:R-:W-:-:S03]  /*2970*/  @P4 LOP3.LUT R25, R25, R38, RZ, 0x3c, !PT ;  /* 0x0000002619194212 */ /* 0x000fc600078e3cff */
[----:B------:R-:W4:Y:S01]  /*2980*/  @P6 LDG.E R38, desc[UR36][R6.64+0x78] ;  /* 0x0000782406266981 */ /* 0x000f22000c1e1900 */
[----:B------:R-:W-:-:S03]  /*2990*/  @P5 LOP3.LUT R25, R25, R40, RZ, 0x3c, !PT ;  /* 0x0000002819195212 */ /* 0x000fc600078e3cff */
[----:B------:R-:W4:Y:S01]  /*29a0*/  @P6 LDG.E R40, desc[UR36][R6.64+0x80] ;  /* 0x0000802406286981 */ /* 0x000f22000c1e1900 */
[----:B------:R-:W-:-:S03]  /*29b0*/  @P6 LOP3.LUT R25, R25, R42, RZ, 0x3c, !PT ;  /* 0x0000002a19196212 */ /* 0x000fc600078e3cff */
[----:B------:R-:W4:Y:S04]  /*29c0*/  @P0 LDG.E R42, desc[UR36][R6.64+0x8c] ;  /* 0x00008c24062a0981 */ /* 0x000f28000c1e1900 */
[----:B------:R-:W4:Y:S04]  /*29d0*/  @P0 LDG.E R49, desc[UR36][R6.64+0x90] ;  /* 0x0000902406310981 */ /* 0x000f28000c1e1900 */
[----:B------:R-:W4:Y:S04]  /*29e0*/  @P0 LDG.E R44, desc[UR36][R6.64+0x94] ;  /* 0x00009424062c0981 */ /* 0x000f28000c1e1900 */
[----:B------:R-:W4:Y:S04]  /*29f0*/  @P0 LDG.E R51, desc[UR36][R6.64+0x98] ;  /* 0x0000982406330981 */ /* 0x000f28000c1e1900 */
[----:B------:R-:W4:Y:S01]  /*2a00*/  @P0 LDG.E R46, desc[UR36][R6.64+0x9c] ;  /* 0x00009c24062e0981 */ /* 0x000f22000c1e1900 */
[----:B---3--:R-:W-:-:S02]  /*2a10*/  @P1 LOP3.LUT R24, R24, R13, RZ, 0x3c, !PT ;  /* 0x0000000d18181212 */ /* 0x008fc400078e3cff */
[----:B--2---:R-:W-:Y:S02]  /*2a20*/  @P2 LOP3.LUT R29, R29, R12, RZ, 0x3c, !PT ;  /* 0x0000000c1d1d2212 */ /* 0x004fe400078e3cff */
[----:B----4-:R-:W-:Y:S02]  /*2a30*/  @P2 LOP3.LUT R27, R27, R14, RZ, 0x3c, !PT ;  /* 0x0000000e1b1b2212 */ /* 0x010fe400078e3cff */
        /* <DEDUP_REMOVED lines=106> */
[----:B------:R-:W-:Y:S01]  /*30e0*/  @P0 LOP3.LUT R24, R24, R45, RZ, 0x3c, !PT ;  /* 0x0000002d18180212 */ /* 0x000fe200078e3cff */
[----:B------:R-:W-:Y:S06]  /*30f0*/  BRA.U UP0, `(.L_x_20) ;  /* 0xfffffff5004c7547 */ /* 0x000fec000b83ffff */
[----:B------:R-:W-:-:S05]  /*3100*/  VIADD R10, R10, 0x1 ;  /* 0x000000010a0a7836 */ /* 0x000fca0000000000 */
[----:B------:R-:W-:-:S13]  /*3110*/  ISETP.NE.AND P0, PT, R10, 0x5, PT ;  /* 0x000000050a00780c */ /* 0x000fda0003f05270 */
[----:B------:R-:W-:Y:S05]  /*3120*/  @P0 BRA `(.L_x_21) ;  /* 0xfffffff400300947 */ /* 0x000fea000383ffff */
[----:B------:R3:W-:Y:S04]  /*3130*/  STL [R1+0x4], R29 ;  /* 0x0000041d01007387 */ /* 0x0007e80000100800 */
[----:B------:R3:W-:Y:S04]  /*3140*/  STL.64 [R1+0x8], R26 ;  /* 0x0000081a01007387 */ /* 0x0007e80000100a00 */
[----:B------:R3:W-:Y:S02]  /*3150*/  STL.64 [R1+0x10], R24 ;  /* 0x0000101801007387 */ /* 0x0007e40000100a00 */
.L_x_15:
[----:B------:R-:W-:Y:S05]  /*3160*/  BSYNC.RECONVERGENT B1 ;  /* 0x0000000000017941 */ /* 0x000fea0003800200 */
.L_x_14:
[C---:B------:R-:W-:Y:S01]  /*3170*/  ISETP.GT.U32.AND P0, PT, R3.reuse, 0x3, PT ;  /* 0x000000030300780c */ /* 0x040fe20003f04070 */
[----:B------:R-:W-:Y:S01]  /*3180*/  VIADD R0, R0, 0x1 ;  /* 0x0000000100007836 */ /* 0x000fe20000000000 */
[--C-:B------:R-:W-:Y:S02]  /*3190*/  SHF.R.U64 R3, R3, 0x2, R8.reuse ;  /* 0x0000000203037819 */ /* 0x100fe40000001208 */
[----:B------:R-:W-:Y:S02]  /*31a0*/  ISETP.GT.U32.AND.EX P0, PT, R8, RZ, PT, P0 ;  /* 0x000000ff0800720c */ /* 0x000fe40003f04100 */
[----:B------:R-:W-:-:S11]  /*31b0*/  SHF.R.U32.HI R8, RZ, 0x2, R8 ;  /* 0x00000002ff087819 */ /* 0x000fd60000011608 */
[----:B------:R-:W-:Y:S05]  /*31c0*/  @P0 BRA `(.L_x_22) ;  /* 0xffffffd800cc0947 */ /* 0x000fea000383ffff */
.L_x_13:
[----:B------:R-:W-:Y:S05]  /*31d0*/  BSYNC.RECONVERGENT B0 ;  /* 0x0000000000007941 */ /* 0x000fea0003800200 */
.L_x_12:
[----:B------:R-:W4:Y:S01]  /*31e0*/  LDCU UR4, c[0x0][0x398] ;  /* 0x00007300ff0477ac */ /* 0x000f220008000800 */
[----:B------:R0:W-:Y:S04]  /*31f0*/  STL.64 [R1+0x18], RZ ;  /* 0x000018ff01007387 */ /* 0x0001e80000100a00 */
[----:B------:R0:W-:Y:S04]  /*3200*/  STL [R1+0x20], RZ ;  /* 0x000020ff01007387 */ /* 0x0001e80000100800 */
[----:B------:R0:W-:Y:S01]  /*3210*/  STL.64 [R1+0x28], RZ ;  /* 0x000028ff01007387 */ /* 0x0001e20000100a00 */
[----:B----4-:R-:W-:-:S13]  /*3220*/  ISETP.GE.AND P0, PT, R31, UR4, PT ;  /* 0x000000041f007c0c */ /* 0x010fda000bf06270 */
[----:B0-----:R-:W-:Y:S05]  /*3230*/  @P0 EXIT ;  /* 0x000000000000094d */ /* 0x001fea0003800000 */
[----:B------:R-:W-:Y:S01]  /*3240*/  MOV R23, 0x0 ;  /* 0x0000000000177802 */ /* 0x000fe20000000f00 */
[----:B------:R-:W-:Y:S02]  /*3250*/  IMAD.MOV.U32 R4, RZ, RZ, 0x10 ;  /* 0x00000010ff047424 */ /* 0x000fe400078e00ff */
[----:B--2---:R-:W-:Y:S01]  /*3260*/  IMAD.MOV.U32 R5, RZ, RZ, RZ ;  /* 0x000000ffff057224 */ /* 0x004fe200078e00ff */
[----:B------:R0:W2:Y:S06]  /*3270*/  LDC.64 R6, c[0x4][R23] ;  /* 0x0100000017067b82 */ /* 0x0000ac0000000a00 */
[----:B------:R-:W-:-:S07]  /*3280*/  LEPC R20, `(.L_x_23) ;  /* 0x000000001014794e */ /* 0x000fce0000000000 */
[----:B0123--:R-:W-:Y:S05]  /*3290*/  CALL.ABS.NOINC R6 ;  /* 0x0000000006007343 */ /* 0x00ffea0003c00000 */
.L_x_23:
[----:B------:R-:W0:Y:S01]  /*32a0*/  LDC R16, c[0x0][0x398] ;  /* 0x0000e600ff107b82 */ /* 0x000e220000000800 */
[----:B------:R-:W-:Y:S02]  /*32b0*/  IMAD.MOV.U32 R18, RZ, RZ, R4 ;  /* 0x000000ffff127224 */ /* 0x000fe400078e0004 */
[----:B------:R-:W-:-:S05]  /*32c0*/  IMAD.MOV.U32 R19, RZ, RZ, R5 ;  /* 0x000000ffff137224 */ /* 0x000fca00078e0005 */
[----:B------:R1:W2:Y:S01]  /*32d0*/  LDC.64 R6, c[0x4][R23] ;  /* 0x0100000017067b82 */ /* 0x0002a20000000a00 */
[----:B------:R1:W-:Y:S01]  /*32e0*/  ST.E desc[UR36][R18.64], RZ ;  /* 0x000000ff12007985 */ /* 0x0003e2000c101924 */
[----:B0-----:R-:W-:-:S04]  /*32f0*/  IMAD.WIDE R16, R16, 0x4, RZ ;  /* 0x0000000410107825 */ /* 0x001fc800078e02ff */
[----:B------:R-:W-:Y:S01]  /*3300*/  IMAD.MOV.U32 R5, RZ, RZ, R17 ;  /* 0x000000ffff057224 */ /* 0x000fe200078e0011 */
[----:B-1----:R-:W-:-:S07]  /*3310*/  MOV R4, R16 ;  /* 0x0000001000047202 */ /* 0x002fce0000000f00 */
[----:B------:R-:W-:-:S07]  /*3320*/  LEPC R20, `(.L_x_24) ;  /* 0x000000001014794e */ /* 0x000fce0000000000 */
[----:B--2---:R-:W-:Y:S05]  /*3330*/  CALL.ABS.NOINC R6 ;  /* 0x0000000006007343 */ /* 0x004fea0003c00000 */
.L_x_24:
[----:B------:R-:W0:Y:S01]  /*3340*/  LDC R0, c[0x0][0x398] ;  /* 0x0000e600ff007b82 */ /* 0x000e220000000800 */
[----:B------:R1:W-:Y:S04]  /*3350*/  ST.E desc[UR36][R18.64], RZ ;  /* 0x000000ff12007985 */ /* 0x0003e8000c101924 */
[----:B------:R1:W-:Y:S01]  /*3360*/  ST.E.64 desc[UR36][R18.64+0x8], R4 ;  /* 0x0000080412007985 */ /* 0x0003e2000c101b24 */
[----:B0-----:R-:W-:-:S13]  /*3370*/  ISETP.GE.AND P0, PT, R0, 0x1, PT ;  /* 0x000000010000780c */ /* 0x001fda0003f06270 */
[----:B-1----:R-:W-:Y:S05]  /*3380*/  @!P0 BRA `(.L_x_25) ;  /* 0x0000000800a48947 */ /* 0x002fea0003800000 */
[C---:B------:R-:W-:Y:S01]  /*3390*/  ISETP.GE.U32.AND P1, PT, R0.reuse, 0x10, PT ;  /* 0x000000100000780c */ /* 0x040fe20003f26070 */
[----:B------:R-:W-:Y:S01]  /*33a0*/  IMAD.MOV.U32 R3, RZ, RZ, RZ ;  /* 0x000000ffff037224 */ /* 0x000fe200078e00ff */
[----:B------:R-:W-:-:S04]  /*33b0*/  LOP3.LUT R7, R0, 0xf, RZ, 0xc0, !PT ;  /* 0x0000000f00077812 */ /* 0x000fc800078ec0ff */
[----:B------:R-:W-:-:S07]  /*33c0*/  ISETP.NE.AND P0, PT, R7, RZ, PT ;  /* 0x000000ff0700720c */ /* 0x000fce0003f05270 */
[----:B------:R-:W-:Y:S06]  /*33d0*/  @!P1 BRA `(.L_x_26) ;  /* 0x0000000400649947 */ /* 0x000fec0003800000 */
[----:B------:R-:W-:Y:S01]  /*33e0*/  BSSY.RECONVERGENT B0, `(.L_x_26) ;  /* 0x0000058000007945 */ /* 0x000fe20003800200 */
[----:B------:R-:W-:Y:S01]  /*33f0*/  LOP3.LUT R3, R0, 0x7ffffff0, RZ, 0xc0, !PT ;  /* 0x7ffffff000037812 */ /* 0x000fe200078ec0ff */
[----:B------:R-:W-:Y:S01]  /*3400*/  IMAD.MOV.U32 R6, RZ, RZ, RZ ;  /* 0x000000ffff067224 */ /* 0x000fe200078e00ff */
[----:B------:R-:W-:-:S07]  /*3410*/  CS2R R4, SRZ ;  /* 0x0000000000047805 */ /* 0x000fce000001ff00 */
.L_x_27:
[----:B-1----:R-:W2:Y:S02]  /*3420*/  LD.E.64 R8, desc[UR36][R18.64+0x8] ;  /* 0x0000082412087980 */ /* 0x002ea4000c101b00 */
[----:B--2---:R-:W-:-:S05]  /*3430*/  IADD3 R10, P1, PT, R8, R4, RZ ;  /* 0x00000004080a7210 */ /* 0x004fca0007f3e0ff */
[----:B------:R-:W-:-:S05]  /*3440*/  IMAD.X R11, R9, 0x1, R5, P1 ;  /* 0x00000001090b7824 */ /* 0x000fca00008e0605 */
[----:B------:R0:W-:Y:S04]  /*3450*/  ST.E desc[UR36][R10.64], R6 ;  /* 0x000000060a007985 */ /* 0x0001e8000c101924 */
[----:B------:R-:W2:Y:S01]  /*3460*/  LD.E.64 R8, desc[UR36][R18.64+0x8] ;  /* 0x0000082412087980 */ /* 0x000ea2000c101b00 */
[----:B------:R-:W-:Y:S01]  /*3470*/  VIADD R21, R6, 0x1 ;  /* 0x0000000106157836 */ /* 0x000fe20000000000 */
        /* <DEDUP_REMOVED lines=8> */
[----:B------:R-:W0:Y:S01]  /*3500*/  LD.E.64 R8, desc[UR36][R18.64+0x8] ;  /* 0x0000082412087980 */ /* 0x000e22000c101b00 */
[----:B------:R-:W-:Y:S01]  /*3510*/  VIADD R37, R6, 0x3 ;  /* 0x0000000306257836 */ /* 0x000fe20000000000 */
[----:B0-----:R-:W-:-:S05]  /*3520*/  IADD3 R10, P1, PT, R8, R4, RZ ;  /* 0x00000004080a7210 */ /* 0x001fca0007f3e0ff */
[----:B------:R-:W-:-:S05]  /*3530*/  IMAD.X R11, R9, 0x1, R5, P1 ;  /* 0x00000001090b7824 */ /* 0x000fca00008e0605 */
[----:B------:R0:W-:Y:S04]  /*3540*/  ST.E desc[UR36][R10.64+0xc], R37 ;  /* 0x00000c250a007985 */ /* 0x0001e8000c101924 */
[----:B------:R-:W3:Y:S01]  /*3550*/  LD.E.64 R8, desc[UR36][R18.64+0x8] ;  /* 0x0000082412087980 */ /* 0x000ee2000c101b00 */
[----:B-1----:R-:W-:Y:S01]  /*3560*/  VIADD R21, R6, 0x4 ;  /* 0x0000000406157836 */ /* 0x002fe20000000000 */
[----:B---3--:R-:W-:-:S05]  /*3570*/  IADD3 R12, P1, PT, R8, R4, RZ ;  /* 0x00000004080c7210 */ /* 0x008fca0007f3e0ff */
[----:B------:R-:W-:-:S05]  /*3580*/  IMAD.X R13, R9, 0x1, R5, P1 ;  /* 0x00000001090d7824 */ /* 0x000fca00008e0605 */
[----:B------:R1:W-:Y:S04]  /*3590*/  ST.E desc[UR36][R12.64+0x10], R21 ;  /* 0x000010150c007985 */ /* 0x0003e8000c101924 */
[----:B------:R-:W3:Y:S01]  /*35a0*/  LD.E.64 R8, desc[UR36][R18.64+0x8] ;  /* 0x0000082412087980 */ /* 0x000ee2000c101b00 */
[----:B--2---:R-:W-:Y:S01]  /*35b0*/  VIADD R23, R6, 0x5 ;  /* 0x0000000506177836 */ /* 0x004fe20000000000 */
[----:B---3--:R-:W-:-:S05]  /*35c0*/  IADD3 R14, P1, PT, R8, R4, RZ ;  /* 0x00000004080e7210 */ /* 0x008fca0007f3e0ff */
[----:B------:R-:W-:-:S05]  /*35d0*/  IMAD.X R15, R9, 0x1, R5, P1 ;  /* 0x00000001090f7824 */ /* 0x000fca00008e0605 */
[----:B------:R2:W-:Y:S04]  /*35e0*/  ST.E desc[UR36][R14.64+0x14], R23 ;  /* 0x000014170e007985 */ /* 0x0005e8000c101924 */
[----:B------:R-:W3:Y:S01]  /*35f0*/  LD.E.64 R8, desc[UR36][R18.64+0x8] ;  /* 0x0000082412087980 */ /* 0x000ee2000c101b00 */
[----:B0-----:R-:W-:Y:S01]  /*3600*/  VIADD R37, R6, 0x6 ;  /* 0x0000000606257836 */ /* 0x001fe20000000000 */
[----:B---3--:R-:W-:-:S05]  /*3610*/  IADD3 R10, P1, PT, R8, R4, RZ ;  /* 0x00000004080a7210 */ /* 0x008fca0007f3e0ff */
[----:B------:R-:W-:-:S05]  /*3620*/  IMAD.X R11, R9, 0x1, R5, P1 ;  /* 0x00000001090b7824 */ /* 0x000fca00008e0605 */
[----:B------:R0:W-:Y:S04]  /*3630*/  ST.E desc[UR36][R10.64+0x18], R37 ;  /* 0x000018250a007985 */ /* 0x0001e8000c101924 */
[----:B------:R-:W3:Y:S01]  /*3640*/  LD.E.64 R8, desc[UR36][R18.64+0x8] ;  /* 0x0000082412087980 */ /* 0x000ee2000c101b00 */
[----:B-1----:R-:W-:Y:S02]  /*3650*/  IADD3 R21, PT, PT, R6, 0x7, RZ ;  /* 0x0000000706157810 */ /* 0x002fe40007ffe0ff */
        /* <DEDUP_REMOVED lines=38> */
[----:B------:R-:W2:Y:S01]  /*38c0*/  LD.E.64 R8, desc[UR36][R18.64+0x8] ;  /* 0x0000082412087980 */ /* 0x000ea2000c101b00 */
[C---:B0-----:R-:W-:Y:S02]  /*38d0*/  VIADD R11, R6.reuse, 0xf ;  /* 0x0000000f060b7836 */ /* 0x041fe40000000000 */
[----:B------:R-:W-:Y:S01]  /*38e0*/  VIADD R6, R6, 0x10 ;  /* 0x0000001006067836 */ /* 0x000fe20000000000 */
[----:B--2---:R-:W-:Y:S02]  /*38f0*/  IADD3 R8, P1, PT, R8, R4, RZ ;  /* 0x0000000408087210 */ /* 0x004fe40007f3e0ff */
[----:B------:R-:W-:-:S03]  /*3900*/  IADD3 R4, P2, PT, R4, 0x40, RZ ;  /* 0x0000004004047810 */ /* 0x000fc60007f5e0ff */
[----:B------:R-:W-:Y:S01]  /*3910*/  IMAD.X R9, R9, 0x1, R5, P1 ;  /* 0x0000000109097824 */ /* 0x000fe200008e0605 */
[----:B------:R-:W-:Y:S02]  /*3920*/  ISETP.NE.AND P1, PT, R6, R3, PT ;  /* 0x000000030600720c */ /* 0x000fe40003f25270 */
[----:B------:R-:W-:Y:S02]  /*3930*/  IADD3.X R5, PT, PT, RZ, R5, RZ, P2, !PT ;  /* 0x00000005ff057210 */ /* 0x000fe400017fe4ff */
[----:B------:R1:W-:Y:S09]  /*3940*/  ST.E desc[UR36][R8.64+0x3c], R11 ;  /* 0x00003c0b08007985 */ /* 0x0003f2000c101924 */
[----:B------:R-:W-:Y:S05]  /*3950*/  @P1 BRA `(.L_x_27) ;  /* 0xfffffff800b01947 */ /* 0x000fea000383ffff */
[----:B------:R-:W-:Y:S05]  /*3960*/  BSYNC.RECONVERGENT B0 ;  /* 0x0000000000007941 */ /* 0x000fea0003800200 */
.L_x_26:
[----:B------:R-:W-:Y:S04]  /*3970*/  BSSY.RECONVERGENT B0, `(.L_x_25) ;  /* 0x000004a000007945 */ /* 0x000fe80003800200 */
[----:B------:R-:W-:Y:S05]  /*3980*/  @!P0 BRA `(.L_x_28) ;  /* 0x0000000400208947 */ /* 0x000fea0003800000 */
[----:B------:R-:W-:Y:S02]  /*3990*/  ISETP.GE.U32.AND P0, PT, R7, 0x8, PT ;  /* 0x000000080700780c */ /* 0x000fe40003f06070 */
[----:B-1----:R-:W-:-:S04]  /*39a0*/  LOP3.LUT R12, R0, 0x7, RZ, 0xc0, !PT ;  /* 0x00000007000c7812 */ /* 0x002fc800078ec0ff */
[----:B------:R-:W-:-:S07]  /*39b0*/  ISETP.NE.AND P1, PT, R12, RZ, PT ;  /* 0x000000ff0c00720c */ /* 0x000fce0003f25270 */
[----:B------:R-:W-:Y:S06]  /*39c0*/  @!P0 BRA `(.L_x_29) ;  /* 0x0000000000808947 */ /* 0x000fec0003800000 */
[----:B------:R-:W2:Y:S02]  /*39d0*/  LD.E.64 R4, desc[UR36][R18.64+0x8] ;  /* 0x0000082412047980 */ /* 0x000ea4000c101b00 */
[----:B--2---:R-:W-:-:S05]  /*39e0*/  IMAD.WIDE.U32 R4, R3, 0x4, R4 ;  /* 0x0000000403047825 */ /* 0x004fca00078e0004 */
[----:B------:R0:W-:Y:S04]  /*39f0*/  ST.E desc[UR36][R4.64], R3 ;  /* 0x0000000304007985 */ /* 0x0001e8000c101924 */
[----:B------:R-:W2:Y:S01]  /*3a00*/  LD.E.64 R6, desc[UR36][R18.64+0x8] ;  /* 0x0000082412067980 */ /* 0x000ea2000c101b00 */
[C---:B------:R-:W-:Y:S02]  /*3a10*/  VIADD R13, R3.reuse, 0x1 ;  /* 0x00000001030d7836 */ /* 0x040fe40000000000 */
[----:B--2---:R-:W-:-:S05]  /*3a20*/  IMAD.WIDE.U32 R6, R3, 0x4, R6 ;  /* 0x0000000403067825 */ /* 0x004fca00078e0006 */
[----:B------:R1:W-:Y:S04]  /*3a30*/  ST.E desc[UR36][R6.64+0x4], R13 ;  /* 0x0000040d06007985 */ /* 0x0003e8000c101924 */
[----:B------:R-:W2:Y:S01]  /*3a40*/  LD.E.64 R8, desc[UR36][R18.64+0x8] ;  /* 0x0000082412087980 */ /* 0x000ea2000c101b00 */
[C---:B------:R-:W-:Y:S02]  /*3a50*/  VIADD R15, R3.reuse, 0x2 ;  /* 0x00000002030f7836 */ /* 0x040fe40000000000 */
[----:B--2---:R-:W-:-:S05]  /*3a60*/  IMAD.WIDE.U32 R8, R3, 0x4, R8 ;  /* 0x0000000403087825 */ /* 0x004fca00078e0008 */
[----:B------:R2:W-:Y:S04]  /*3a70*/  ST.E desc[UR36][R8.64+0x8], R15 ;  /* 0x0000080f08007985 */ /* 0x0005e8000c101924 */
[----:B------:R-:W3:Y:S01]  /*3a80*/  LD.E.64 R10, desc[UR36][R18.64+0x8] ;  /* 0x00000824120a7980 */ /* 0x000ee2000c101b00 */
[C---:B------:R-:W-:Y:S02]  /*3a90*/  VIADD R21, R3.reuse, 0x3 ;  /* 0x0000000303157836 */ /* 0x040fe40000000000 */
[----:B---3--:R-:W-:-:S05]  /*3aa0*/  IMAD.WIDE.U32 R10, R3, 0x4, R10 ;  /* 0x00000004030a7825 */ /* 0x008fca00078e000a */
[----:B------:R3:W-:Y:S04]  /*3ab0*/  ST.E desc[UR36][R10.64+0xc], R21 ;  /* 0x00000c150a007985 */ /* 0x0007e8000c101924 */
[----:B0-----:R-:W4:Y:S01]  /*3ac0*/  LD.E.64 R4, desc[UR36][R18.64+0x8] ;  /* 0x0000082412047980 */ /* 0x001f22000c101b00 */
[C---:B------:R-:W-:Y:S02]  /*3ad0*/  VIADD R23, R3.reuse, 0x4 ;  /* 0x0000000403177836 */ /* 0x040fe40000000000 */
[----:B----4-:R-:W-:-:S05]  /*3ae0*/  IMAD.WIDE.U32 R4, R3, 0x4, R4 ;  /* 0x0000000403047825 */ /* 0x010fca00078e0004 */
[----:B------:R0:W-:Y:S04]  /*3af0*/  ST.E desc[UR36][R4.64+0x10], R23 ;  /* 0x0000101704007985 */ /* 0x0001e8000c101924 */
[----:B-1----:R-:W4:Y:S01]  /*3b00*/  LD.E.64 R6, desc[UR36][R18.64+0x8] ;  /* 0x0000082412067980 */ /* 0x002f22000c101b00 */
[C---:B------:R-:W-:Y:S02]  /*3b10*/  VIADD R13, R3.reuse, 0x5 ;  /* 0x00000005030d7836 */ /* 0x040fe40000000000 */
[----:B----4-:R-:W-:-:S05]  /*3b20*/  IMAD.WIDE.U32 R6, R3, 0x4, R6 ;  /* 0x0000000403067825 */ /* 0x010fca00078e0006 */
[----:B------:R0:W-:Y:S04]  /*3b30*/  ST.E desc[UR36][R6.64+0x14], R13 ;  /* 0x0000140d06007985 */ /* 0x0001e8000c101924 */
[----:B--2---:R-:W2:Y:S01]  /*3b40*/  LD.E.64 R8, desc[UR36][R18.64+0x8] ;  /* 0x0000082412087980 */ /* 0x004ea2000c101b00 */
[C---:B------:R-:W-:Y:S02]  /*3b50*/  VIADD R15, R3.reuse, 0x6 ;  /* 0x00000006030f7836 */ /* 0x040fe40000000000 */
[----:B--2---:R-:W-:-:S05]  /*3b60*/  IMAD.WIDE.U32 R8, R3, 0x4, R8 ;  /* 0x0000000403087825 */ /* 0x004fca00078e0008 */
[----:B------:R0:W-:Y:S04]  /*3b70*/  ST.E desc[UR36][R8.64+0x18], R15 ;  /* 0x0000180f08007985 */ /* 0x0001e8000c101924 */
[----:B---3--:R-:W2:Y:S01]  /*3b80*/  LD.E.64 R10, desc[UR36][R18.64+0x8] ;  /* 0x00000824120a7980 */ /* 0x008ea2000c101b00 */
[C---:B------:R-:W-:Y:S02]  /*3b90*/  VIADD R21, R3.reuse, 0x7 ;  /* 0x0000000703157836 */ /* 0x040fe40000000000 */
[----:B--2---:R-:W-:-:S04]  /*3ba0*/  IMAD.WIDE.U32 R10, R3, 0x4, R10 ;  /* 0x00000004030a7825 */ /* 0x004fc800078e000a */
[----:B------:R-:W-:Y:S01]  /*3bb0*/  VIADD R3, R3, 0x8 ;  /* 0x0000000803037836 */ /* 0x000fe20000000000 */
[----:B------:R0:W-:Y:S06]  /*3bc0*/  ST.E desc[UR36][R10.64+0x1c], R21 ;  /* 0x00001c150a007985 */ /* 0x0001ec000c101924 */
.L_x_29:
[----:B------:R-:W-:Y:S05]  /*3bd0*/  @!P1 BRA `(.L_x_28) ;  /* 0x00000000008c9947 */ /* 0x000fea0003800000 */
[----:B------:R-:W-:Y:S02]  /*3be0*/  ISETP.GE.U32.AND P0, PT, R12, 0x4, PT ;  /* 0x000000040c00780c */ /* 0x000fe40003f06070 */
[----:B0-----:R-:W-:-:S04]  /*3bf0*/  LOP3.LUT R13, R0, 0x3, RZ, 0xc0, !PT ;  /* 0x00000003000d7812 */ /* 0x001fc800078ec0ff */
        /* <DEDUP_REMOVED lines=15> */
[----:B--2---:R-:W-:-:S04]  /*3cf0*/  IMAD.WIDE.U32 R10, R3, 0x4, R10 ;  /* 0x00000004030a7825 */ /* 0x004fc800078e000a */
[----:B0-----:R-:W-:Y:S01]  /*3d00*/  VIADD R3, R3, 0x4 ;  /* 0x0000000403037836 */ /* 0x001fe20000000000 */
[----:B------:R1:W-:Y:S06]  /*3d10*/  ST.E desc[UR36][R10.64+0xc], R23 ;  /* 0x00000c170a007985 */ /* 0x0003ec000c101924 */
.L_x_30:
[----:B------:R-:W-:Y:S05]  /*3d20*/  @!P1 BRA `(.L_x_28) ;  /* 0x0000000000389947 */ /* 0x000fea0003800000 */
[----:B------:R-:W-:-:S04]  /*3d30*/  IMAD.WIDE.U32 R4, R3, 0x4, RZ ;  /* 0x0000000403047825 */ /* 0x000fc800078e00ff */
[----:B------:R-:W-:Y:S02]  /*3d40*/  IMAD.MOV R13, RZ, RZ, -R13 ;  /* 0x000000ffff0d7224 */ /* 0x000fe400078e0a0d */
[----:B-1----:R-:W-:Y:S02]  /*3d50*/  IMAD.MOV.U32 R7, RZ, RZ, R4 ;  /* 0x000000ffff077224 */ /* 0x002fe400078e0004 */
[----:B------:R-:W-:-:S07]  /*3d60*/  IMAD.MOV.U32 R9, RZ, RZ, R5 ;  /* 0x000000ffff097224 */ /* 0x000fce00078e0005 */
.L_x_31:
[----:B------:R-:W2:Y:S01]  /*3d70*/  LD.E.64 R4, desc[UR36][R18.64+0x8] ;  /* 0x0000082412047980 */ /* 0x000ea2000c101b00 */
[----:B------:R-:W-:Y:S01]  /*3d80*/  VIADD R13, R13, 0x1 ;  /* 0x000000010d0d7836 */ /* 0x000fe20000000000 */
[----:B--2---:R-:W-:Y:S02]  /*3d90*/  IADD3 R4, P0, PT, R4, R7, RZ ;  /* 0x0000000704047210 */ /* 0x004fe40007f1e0ff */
[----:B------:R-:W-:-:S03]  /*3da0*/  IADD3 R7, P1, PT, R7, 0x4, RZ ;  /* 0x0000000407077810 */ /* 0x000fc60007f3e0ff */
[----:B------:R-:W-:Y:S01]  /*3db0*/  IMAD.X R5, R5, 0x1, R9, P0 ;  /* 0x0000000105057824 */ /* 0x000fe200000e0609 */
[----:B------:R-:W-:Y:S02]  /*3dc0*/  ISETP.NE.AND P0, PT, R13, RZ, PT ;  /* 0x000000ff0d00720c */ /* 0x000fe40003f05270 */
[----:B------:R-:W-:Y:S02]  /*3dd0*/  IADD3.X R9, PT, PT, RZ, R9, RZ, P1, !PT ;  /* 0x00000009ff097210 */ /* 0x000fe40000ffe4ff */
[----:B------:R0:W-:Y:S02]  /*3de0*/  ST.E desc[UR36][R4.64], R3 ;  /* 0x0000000304007985 */ /* 0x0001e4000c101924 */
[----:B0-----:R-:W-:-:S07]  /*3df0*/  VIADD R3, R3, 0x1 ;  /* 0x0000000103037836 */ /* 0x001fce0000000000 */
[----:B------:R-:W-:Y:S05]  /*3e00*/  @P0 BRA `(.L_x_31) ;  /* 0xfffffffc00d80947 */ /* 0x000fea000383ffff */
.L_x_28:
[----:B------:R-:W-:Y:S05]  /*3e10*/  BSYNC.RECONVERGENT B0 ;  /* 0x0000000000007941 */ /* 0x000fea0003800200 */
.L_x_25:
[----:B0-----:R-:W1:Y:S04]  /*3e20*/  LD.E.64 R4, desc[UR36][R18.64+0x8] ;  /* 0x0000082412047980 */ /* 0x001e68000c101b00 */
[----:B-1----:R-:W2:Y:S01]  /*3e30*/  LD.E R11, desc[UR36][R4.64] ;  /* 0x00000024040b7980 */ /* 0x002ea2000c101900 */
[----:B------:R-:W-:-:S04]  /*3e40*/  LEA R6, P0, R31, R4, 0x2 ;  /* 0x000000041f067211 */ /* 0x000fc800078010ff */
[----:B------:R-:W-:-:S05]  /*3e50*/  LEA.HI.X R7, R31, R5, R22, 0x2, P0 ;  /* 0x000000051f077211 */ /* 0x000fca00000f1416 */
[----:B------:R-:W3:Y:S04]  /*3e60*/  LD.E R3, desc[UR36][R6.64] ;  /* 0x0000002406037980 */ /* 0x000ee8000c101900 */
[----:B--2---:R0:W-:Y:S04]  /*3e70*/  ST.E desc[UR36][R6.64], R11 ;  /* 0x0000000b06007985 */ /* 0x0041e8000c101924 */
[----:B------:R-:W3:Y:S01]  /*3e80*/  LD.E.64 R8, desc[UR36][R18.64+0x8] ;  /* 0x0000082412087980 */ /* 0x000ee2000c101b00 */
[----:B------:R-:W-:-:S03]  /*3e90*/  ISETP.GE.AND P0, PT, R0, 0x2, PT ;  /* 0x000000020000780c */ /* 0x000fc60003f06270 */
[----:B---3--:R0:W-:Y:S10]  /*3ea0*/  ST.E desc[UR36][R8.64], R3 ;  /* 0x0000000308007985 */ /* 0x0081f4000c101924 */
[----:B------:R-:W-:Y:S05]  /*3eb0*/  @!P0 BRA `(.L_x_32) ;  /* 0x0000001000988947 */ /* 0x000fea0003800000 */
[----:B------:R-:W1:Y:S01]  /*3ec0*/  LDCU UR4, c[0x0][0x398] ;  /* 0x00007300ff0477ac */ /* 0x000e620008000800 */
[C---:B0-----:R-:W-:Y:S02]  /*3ed0*/  VIADD R3, R0.reuse, 0xfffffffe ;  /* 0xfffffffe00037836 */ /* 0x041fe40000000000 */
[----:B------:R-:W-:Y:S02]  /*3ee0*/  VIADD R4, R0, 0xffffffff ;  /* 0xffffffff00047836 */ /* 0x000fe40000000000 */
[----:B------:R-:W-:Y:S01]  /*3ef0*/  IMAD.MOV.U32 R13, RZ, RZ, R24 ;  /* 0x000000ffff0d7224 */ /* 0x000fe200078e0018 */
[----:B------:R-:W-:Y:S01]  /*3f00*/  ISETP.GE.U32.AND P1, PT, R3, 0x3, PT ;  /* 0x000000030300780c */ /* 0x000fe20003f26070 */
[----:B------:R-:W-:Y:S01]  /*3f10*/  IMAD.MOV.U32 R7, RZ, RZ, R27 ;  /* 0x000000ffff077224 */ /* 0x000fe200078e001b */
[----:B------:R-:W-:Y:S01]  /*3f20*/  LOP3.LUT R22, R4, 0x3, RZ, 0xc0, !PT ;  /* 0x0000000304167812 */ /* 0x000fe200078ec0ff */
[----:B-1----:R-:W-:-:S10]  /*3f30*/  IMAD.U32 R3, RZ, RZ, UR4 ;  /* 0x00000004ff037e24 */ /* 0x002fd4000f8e00ff */
[----:B------:R-:W-:Y:S05]  /*3f40*/  @!P1 BRA `(.L_x_33) ;  /* 0x00000008005c9947 */ /* 0x000fea0003800000 */
[----:B------:R-:W-:Y:S01]  /*3f50*/  BSSY.RECONVERGENT B0, `(.L_x_33) ;  /* 0x0000096000007945 */ /* 0x000fe20003800200 */
[----:B------:R-:W-:Y:S01]  /*3f60*/  IMAD.MOV.U32 R12, RZ, RZ, R26 ;  /* 0x000000ffff0c7224 */ /* 0x000fe200078e001a */
[----:B------:R-:W-:Y:S01]  /*3f70*/  LOP3.LUT R5, R4, 0xfffffffc, RZ, 0xc0, !PT ;  /* 0xfffffffc04057812 */ /* 0x000fe200078ec0ff */
[----:B------:R-:W-:Y:S02]  /*3f80*/  IMAD.MOV.U32 R6, RZ, RZ, RZ ;  /* 0x000000ffff067224 */ /* 0x000fe400078e00ff */
[----:B------:R-:W-:-:S07]  /*3f90*/  IMAD.U32 R3, RZ, RZ, UR4 ;  /* 0x00000004ff037e24 */ /* 0x000fce000f8e00ff */
.L_x_34:
[----:B0-----:R-:W2:Y:S01]  /*3fa0*/  LD.E.64 R8, desc[UR36][R18.64+0x8] ;  /* 0x0000082412087980 */ /* 0x001ea2000c101b00 */
[----:B------:R-:W-:Y:S01]  /*3fb0*/  VIADD R15, R3, 0xffffffff ;  /* 0xffffffff030f7836 */ /* 0x000fe20000000000 */
[----:B------:R-:W-:Y:S01]  /*3fc0*/  SHF.R.U32.HI R10, RZ, 0x2, R29 ;  /* 0x00000002ff0a7819 */ /* 0x000fe2000001161d */
[----:B------:R-:W-:Y:S02]  /*3fd0*/  IMAD.SHL.U32 R7, R25, 0x10, RZ ;  /* 0x0000001019077824 */ /* 0x000fe400078e00ff */
[----:B------:R-:W0:Y:S01]  /*3fe0*/  I2F.U32.RP R14, R15 ;  /* 0x0000000f000e7306 */ /* 0x000e220000209000 */
[----:B------:R-:W-:Y:S01]  /*3ff0*/  LOP3.LUT R10, R10, R29, RZ, 0x3c, !PT ;  /* 0x0000001d0a0a7212 */ /* 0x000fe200078e3cff */
[----:B------:R-:W-:Y:S01]  /*4000*/  IMAD.MOV R21, RZ, RZ, -R15 ;  /* 0x000000ffff157224 */ /* 0x000fe200078e0a0f */
[----:B------:R-:W-:-:S03]  /*4010*/  ISETP.NE.U32.AND P2, PT, R15, RZ, PT ;  /* 0x000000ff0f00720c */ /* 0x000fc60003f45070 */
[----:B------:R-:W-:-:S05]  /*4020*/  IMAD.SHL.U32 R13, R10, 0x2, RZ ;  /* 0x000000020a0d7824 */ /* 0x000fca00078e00ff */
[----:B------:R-:W-:Y:S01]  /*4030*/  LOP3.LUT R26, R10, R13, R7, 0x96, !PT ;  /* 0x0000000d0a1a7212 */ /* 0x000fe200078e9607 */
[----:B------:R-:W-:Y:S01]  /*4040*/  IMAD.MOV.U32 R10, RZ, RZ, RZ ;  /* 0x000000ffff0a7224 */ /* 0x000fe200078e00ff */
[----:B0-----:R-:W0:Y:S02]  /*4050*/  MUFU.RCP R14, R14 ;  /* 0x0000000e000e7308 */ /* 0x001e240000001000 */
[----:B------:R-:W-:Y:S01]  /*4060*/  LOP3.LUT R26, R26, R25, RZ, 0x3c, !PT ;  /* 0x000000191a1a7212 */ /* 0x000fe200078e3cff */
[----:B0-----:R-:W-:-:S06]  /*4070*/  VIADD R11, R14, 0xffffffe ;  /* 0x0ffffffe0e0b7836 */ /* 0x001fcc0000000000 */
[----:B------:R-:W0:Y:S02]  /*4080*/  F2I.FTZ.U32.TRUNC.NTZ R11, R11 ;  /* 0x0000000b000b7305 */ /* 0x000e24000021f000 */
[----:B0-----:R-:W-:-:S04]  /*4090*/  IMAD R7, R21, R11, RZ ;  /* 0x0000000b15077224 */ /* 0x001fc800078e02ff */
[----:B------:R-:W-:Y:S01]  /*40a0*/  IMAD.HI.U32 R7, R11, R7, R10 ;  /* 0x000000070b077227 */ /* 0x000fe200078e000a */
[----:B------:R-:W-:-:S05]  /*40b0*/  IADD3 R10, PT, PT, R28, 0x587c5, R26 ;  /* 0x000587c51c0a7810 */ /* 0x000fca0007ffe01a */
[----:B------:R-:W-:-:S04]  /*40c0*/  IMAD.HI.U32 R7, R7, R10, RZ ;  /* 0x0000000a07077227 */ /* 0x000fc800078e00ff */
[----:B------:R-:W-:-:S04]  /*40d0*/  IMAD.MOV R7, RZ, RZ, -R7 ;  /* 0x000000ffff077224 */ /* 0x000fc800078e0a07 */
[----:B------:R-:W-:-:S05]  /*40e0*/  IMAD R20, R15, R7, R10 ;  /* 0x000000070f147224 */ /* 0x000fca00078e020a */
[----:B------:R-:W-:-:S13]  /*40f0*/  ISETP.GE.U32.AND P1, PT, R20, R15, PT ;  /* 0x0000000f1400720c */ /* 0x000fda0003f26070 */
[----:B------:R-:W-:-:S05]  /*4100*/  @P1 IMAD.IADD R20, R20, 0x1, -R15 ;  /* 0x0000000114141824 */ /* 0x000fca00078e0a0f */
[----:B------:R-:W-:-:S13]  /*4110*/  ISETP.GE.U32.AND P1, PT, R20, R15, PT ;  /* 0x0000000f1400720c */ /* 0x000fda0003f26070 */
[----:B------:R-:W-:Y:S02]  /*4120*/  @P1 IADD3 R20, PT, PT, -R15, R20, RZ ;  /* 0x000000140f141210 */ /* 0x000fe40007ffe1ff */
[----:B------:R-:W-:-:S05]  /*4130*/  @!P2 LOP3.LUT R20, RZ, R15, RZ, 0x33, !PT ;  /* 0x0000000fff14a212 */ /* 0x000fca00078e33ff */
[----:B--2---:R-:W-:-:S05]  /*4140*/  IMAD.WIDE.U32 R10, R20, 0x4, R8 ;  /* 0x00000004140a7825 */ /* 0x004fca00078e0008 */
[----:B------:R-:W2:Y:S01]  /*4150*/  LD.E R13, desc[UR36][R10.64+0x4] ;  /* 0x000004240a0d7980 */ /* 0x000ea2000c101900 */
[----:B------:R-:W-:-:S05]  /*4160*/  IMAD.WIDE.U32 R14, R15, 0x4, R8 ;  /* 0x000000040f0e7825 */ /* 0x000fca00078e0008 */
[----:B------:R-:W3:Y:S04]  /*4170*/  LD.E R7, desc[UR36][R14.64] ;  /* 0x000000240e077980 */ /* 0x000ee8000c101900 */
[----:B--2---:R0:W-:Y:S04]  /*4180*/  ST.E desc[UR36][R14.64], R13 ;  /* 0x0000000d0e007985 */ /* 0x0041e8000c101924 */
[----:B------:R-:W2:Y:S01]  /*4190*/  LD.E.64 R8, desc[UR36][R18.64+0x8] ;  /* 0x0000082412087980 */ /* 0x000ea2000c101b00 */
[----:B------:R-:W-:-:S04]  /*41a0*/  VIADD R23, R3, 0xfffffffe ;  /* 0xfffffffe03177836 */ /* 0x000fc80000000000 */
[----:B------:R-:W1:Y:S08]  /*41b0*/  I2F.U32.RP R30, R23 ;  /* 0x00000017001e7306 */ /* 0x000e700000209000 */
[----:B-1----:R-:W1:Y:S01]  /*41c0*/  MUFU.RCP R30, R30 ;  /* 0x0000001e001e7308 */ /* 0x002e620000001000 */
[----:B------:R-:W-:-:S04]  /*41d0*/  SHF.R.U32.HI R29, RZ, 0x2, R12 ;  /* 0x00000002ff1d7819 */ /* 0x000fc8000001160c */
[----:B------:R-:W-:Y:S01]  /*41e0*/  LOP3.LUT R29, R29, R12, RZ, 0x3c, !PT ;  /* 0x0000000c1d1d7212 */ /* 0x000fe200078e3cff */
[----:B-1----:R-:W-:-:S06]  /*41f0*/  VIADD R11, R30, 0xffffffe ;  /* 0x0ffffffe1e0b7836 */ /* 0x002fcc0000000000 */
[----:B------:R-:W1:Y:S01]  /*4200*/  F2I.FTZ.U32.TRUNC.NTZ R11, R11 ;  /* 0x0000000b000b7305 */ /* 0x000e62000021f000 */
[----:B------:R-:W-:Y:S02]  /*4210*/  IMAD.SHL.U32 R12, R29, 0x2, RZ ;  /* 0x000000021d0c7824 */ /* 0x000fe400078e00ff */
[----:B------:R-:W-:Y:S02]  /*4220*/  IMAD.SHL.U32 R10, R26, 0x10, RZ ;  /* 0x000000101a0a7824 */ /* 0x000fe400078e00ff */
[----:B0-----:R-:W-:Y:S02]  /*4230*/  IMAD.MOV R13, RZ, RZ, -R23 ;  /* 0x000000ffff0d7224 */ /* 0x001fe400078e0a17 */
[----:B--2---:R-:W-:-:S05]  /*4240*/  IMAD.WIDE.U32 R20, R20, 0x4, R8 ;  /* 0x0000000414147825 */ /* 0x004fca00078e0008 */
[----:B---3--:R0:W-:Y:S04]  /*4250*/  ST.E desc[UR36][R20.64+0x4], R7 ;  /* 0x0000040714007985 */ /* 0x0081e8000c101924 */
[----:B------:R-:W2:Y:S01]  /*4260*/  LD.E.64 R8, desc[UR36][R18.64+0x8] ;  /* 0x0000082412087980 */ /* 0x000ea2000c101b00 */
[----:B-1----:R-:W-:Y:S01]  /*4270*/  IMAD R13, R13, R11, RZ ;  /* 0x0000000b0d0d7224 */ /* 0x002fe200078e02ff */
[----:B------:R-:W-:Y:S02]  /*4280*/  ISETP.NE.U32.AND P2, PT, R23, RZ, PT ;  /* 0x000000ff1700720c */ /* 0x000fe40003f45070 */
[----:B0-----:R-:W-:Y:S01]  /*4290*/  LOP3.LUT R7, R29, R12, R10, 0x96, !PT ;  /* 0x0000000c1d077212 */ /* 0x001fe200078e960a */
[----:B------:R-:W-:-:S03]  /*42a0*/  IMAD.MOV.U32 R10, RZ, RZ, RZ ;  /* 0x000000ffff0a7224 */ /* 0x000fc600078e00ff */
[----:B------:R-:W-:Y:S01]  /*42b0*/  LOP3.LUT R7, R7, R26, RZ, 0x3c, !PT ;  /* 0x0000001a07077212 */ /* 0x000fe200078e3cff */
[----:B------:R-:W-:-:S03]  /*42c0*/  IMAD.HI.U32 R13, R11, R13, R10 ;  /* 0x0000000d0b0d7227 */ /* 0x000fc600078e000a */
[----:B------:R-:W-:-:S05]  /*42d0*/  IADD3 R10, PT, PT, R28, 0xb0f8a, R7 ;  /* 0x000b0f8a1c0a7810 */ /* 0x000fca0007ffe007 */
[----:B------:R-:W-:-:S04]  /*42e0*/  IMAD.HI.U32 R13, R13, R10, RZ ;  /* 0x0000000a0d0d7227 */ /* 0x000fc800078e00ff */
[----:B------:R-:W-:-:S04]  /*42f0*/  IMAD.MOV R13, RZ, RZ, -R13 ;  /* 0x000000ffff0d7224 */ /* 0x000fc800078e0a0d */
[----:B------:R-:W-:-:S05]  /*4300*/  IMAD R14, R23, R13, R10 ;  /* 0x0000000d170e7224 */ /* 0x000fca00078e020a */
[----:B------:R-:W-:-:S13]  /*4310*/  ISETP.GE.U32.AND P1, PT, R14, R23, PT ;  /* 0x000000170e00720c */ /* 0x000fda0003f26070 */
[----:B------:R-:W-:-:S05]  /*4320*/  @P1 IMAD.IADD R14, R14, 0x1, -R23 ;  /* 0x000000010e0e1824 */ /* 0x000fca00078e0a17 */
[----:B------:R-:W-:-:S13]  /*4330*/  ISETP.GE.U32.AND P1, PT, R14, R23, PT ;  /* 0x000000170e00720c */ /* 0x000fda0003f26070 */
[----:B------:R-:W-:Y:S01]  /*4340*/  @P1 IMAD.IADD R14, R14, 0x1, -R23 ;  /* 0x000000010e0e1824 */ /* 0x000fe200078e0a17 */
[----:B------:R-:W-:-:S05]  /*4350*/  @!P2 LOP3.LUT R14, RZ, R23, RZ, 0x33, !PT ;  /* 0x00000017ff0ea212 */ /* 0x000fca00078e33ff */
[----:B--2---:R-:W-:-:S05]  /*4360*/  IMAD.WIDE.U32 R10, R14, 0x4, R8 ;  /* 0x000000040e0a7825 */ /* 0x004fca00078e0008 */
[----:B------:R-:W2:Y:S01]  /*4370*/  LD.E R29, desc[UR36][R10.64+0x4] ;  /* 0x000004240a1d7980 */ /* 0x000ea2000c101900 */
[----:B------:R-:W-:-:S05]  /*4380*/  IMAD.WIDE.U32 R12, R23, 0x4, R8 ;  /* 0x00000004170c7825 */ /* 0x000fca00078e0008 */
[----:B------:R0:W3:Y:S04]  /*4390*/  LD.E R21, desc[UR36][R12.64] ;  /* 0x000000240c157980 */ /* 0x0000e8000c101900 */
        /* <DEDUP_REMOVED lines=9> */
[----:B------:R-:W-:Y:S02]  /*4430*/  IMAD.MOV R27, RZ, RZ, -R23 ;  /* 0x000000ffff1b7224 */ /* 0x000fe400078e0a17 */
[----:B0-----:R-:W-:Y:S02]  /*4440*/  IMAD.SHL.U32 R12, R10, 0x2, RZ ;  /* 0x000000020a0c7824 */ /* 0x001fe400078e00ff */
[----:B------:R-:W-:-:S05]  /*4450*/  IMAD.SHL.U32 R13, R7, 0x10, RZ ;  /* 0x00000010070d7824 */ /* 0x000fca00078e00ff */
[----:B------:R-:W-:Y:S01]  /*4460*/  LOP3.LUT R12, R10, R12, R13, 0x96, !PT ;  /* 0x0000000c0a0c7212 */ /* 0x000fe200078e960d */
[----:B--2---:R-:W-:-:S05]  /*4470*/  IMAD.WIDE.U32 R14, R14, 0x4, R8 ;  /* 0x000000040e0e7825 */ /* 0x004fca00078e0008 */
[----:B---3--:R0:W-:Y:S04]  /*4480*/  ST.E desc[UR36][R14.64+0x4], R21 ;  /* 0x000004150e007985 */ /* 0x0081e8000c101924 */
[----:B------:R-:W2:Y:S01]  /*4490*/  LD.E.64 R8, desc[UR36][R18.64+0x8] ;  /* 0x0000082412087980 */ /* 0x000ea2000c101b00 */
[----:B------:R-:W-:Y:S01]  /*44a0*/  IMAD.MOV.U32 R10, RZ, RZ, RZ ;  /* 0x000000ffff0a7224 */ /* 0x000fe200078e00ff */
[----:B------:R-:W-:Y:S02]  /*44b0*/  LOP3.LUT R13, R12, R7, RZ, 0x3c, !PT ;  /* 0x000000070c0d7212 */ /* 0x000fe400078e3cff */
[----:B------:R-:W-:Y:S01]  /*44c0*/  ISETP.NE.U32.AND P2, PT, R23, RZ, PT ;  /* 0x000000ff1700720c */ /* 0x000fe20003f45070 */
[----:B0-----:R-:W-:-:S04]  /*44d0*/  IMAD.MOV.U32 R15, RZ, RZ, R27 ;  /* 0x000000ffff0f7224 */ /* 0x001fc800078e001b */
[----:B-1----:R-:W-:-:S04]  /*44e0*/  IMAD R15, R15, R11, RZ ;  /* 0x0000000b0f0f7224 */ /* 0x002fc800078e02ff */
[----:B------:R-:W-:Y:S01]  /*44f0*/  IMAD.HI.U32 R15, R11, R15, R10 ;  /* 0x0000000f0b0f7227 */ /* 0x000fe200078e000a */
[----:B------:R-:W-:-:S05]  /*4500*/  IADD3 R10, PT, PT, R28, 0x10974f, R13 ;  /* 0x0010974f1c0a7810 */ /* 0x000fca0007ffe00d */
[----:B------:R-:W-:-:S04]  /*4510*/  IMAD.HI.U32 R15, R15, R10, RZ ;  /* 0x0000000a0f0f7227 */ /* 0x000fc800078e00ff */
[----:B------:R-:W-:-:S04]  /*4520*/  IMAD.MOV R15, RZ, RZ, -R15 ;  /* 0x000000ffff0f7224 */ /* 0x000fc800078e0a0f */
[----:B------:R-:W-:-:S05]  /*4530*/  IMAD R20, R23, R15, R10 ;  /* 0x0000000f17147224 */ /* 0x000fca00078e020a */
[----:B------:R-:W-:-:S13]  /*4540*/  ISETP.GE.U32.AND P1, PT, R20, R23, PT ;  /* 0x000000171400720c */ /* 0x000fda0003f26070 */
[----:B------:R-:W-:-:S04]  /*4550*/  @P1 IADD3 R20, PT, PT, -R23, R20, RZ ;  /* 0x0000001417141210 */ /* 0x000fc80007ffe1ff */
        /* <DEDUP_REMOVED lines=14> */
[----:B------:R-:W-:Y:S02]  /*4640*/  IMAD.SHL.U32 R10, R13, 0x10, RZ ;  /* 0x000000100d0a7824 */ /* 0x000fe400078e00ff */
[----:B-1----:R-:W-:-:S06]  /*4650*/  VIADD R11, R30, 0xffffffe ;  /* 0x0ffffffe1e0b7836 */ /* 0x002fcc0000000000 */
[----:B------:R-:W1:Y:S01]  /*4660*/  F2I.FTZ.U32.TRUNC.NTZ R11, R11 ;  /* 0x0000000b000b7305 */ /* 0x000e62000021f000 */
[----:B------:R-:W-:Y:S02]  /*4670*/  IMAD.SHL.U32 R12, R29, 0x2, RZ ;  /* 0x000000021d0c7824 */ /* 0x000fe400078e00ff */
[----:B0-----:R-:W-:-:S03]  /*4680*/  IMAD.MOV R15, RZ, RZ, -R3 ;  /* 0x000000ffff0f7224 */ /* 0x001fc600078e0a03 */
[----:B------:R-:W-:Y:S01]  /*4690*/  LOP3.LUT R10, R29, R12, R10, 0x96, !PT ;  /* 0x0000000c1d0a7212 */ /* 0x000fe200078e960a */
[----:B------:R-:W-:-:S03]  /*46a0*/  IMAD.MOV.U32 R29, RZ, RZ, R25 ;  /* 0x000000ffff1d7224 */ /* 0x000fc600078e0019 */
[----:B------:R-:W-:Y:S01]  /*46b0*/  LOP3.LUT R25, R10, R13, RZ, 0x3c, !PT ;  /* 0x0000000d0a197212 */ /* 0x000fe200078e3cff */
[----:B------:R-:W-:Y:S02]  /*46c0*/  IMAD.MOV.U32 R10, RZ, RZ, RZ ;  /* 0x000000ffff0a7224 */ /* 0x000fe400078e00ff */
[----:B--2---:R-:W-:-:S05]  /*46d0*/  IMAD.WIDE.U32 R20, R20, 0x4, R8 ;  /* 0x0000000414147825 */ /* 0x004fca00078e0008 */
[----:B---3--:R0:W-:Y:S04]  /*46e0*/  ST.E desc[UR36][R20.64+0x4], R23 ;  /* 0x0000041714007985 */ /* 0x0081e8000c101924 */
[----:B------:R-:W2:Y:S01]  /*46f0*/  LD.E.64 R8, desc[UR36][R18.64+0x8] ;  /* 0x0000082412087980 */ /* 0x000ea2000c101b00 */
[----:B-1----:R-:W-:Y:S01]  /*4700*/  IMAD R15, R15, R11, RZ ;  /* 0x0000000b0f0f7224 */ /* 0x002fe200078e02ff */
[----:B------:R-:W-:Y:S01]  /*4710*/  ISETP.NE.U32.AND P2, PT, R3, RZ, PT ;  /* 0x000000ff0300720c */ /* 0x000fe20003f45070 */
[----:B------:R-:W-:Y:S02]  /*4720*/  VIADD R28, R28, 0x161f14 ;  /* 0x00161f141c1c7836 */ /* 0x000fe40000000000 */
[----:B------:R-:W-:-:S04]  /*4730*/  IMAD.HI.U32 R11, R11, R15, R10 ;  /* 0x0000000f0b0b7227 */ /* 0x000fc800078e000a */
[----:B------:R-:W-:-:S04]  /*4740*/  IMAD.IADD R10, R25, 0x1, R28 ;  /* 0x00000001190a7824 */ /* 0x000fc800078e021c */
        /* <DEDUP_REMOVED lines=8> */
[----:B--2---:R-:W-:-:S06]  /*47d0*/  IMAD.WIDE.U32 R10, R12, 0x4, R8 ;  /* 0x000000040c0a7825 */ /* 0x004fcc00078e0008 */
[----:B------:R-:W2:Y:S01]  /*47e0*/  LD.E R11, desc[UR36][R10.64+0x4] ;  /* 0x000004240a0b7980 */ /* 0x000ea2000c101900 */
[----:B------:R-:W-:-:S05]  /*47f0*/  IMAD.WIDE.U32 R8, R3, 0x4, R8 ;  /* 0x0000000403087825 */ /* 0x000fca00078e0008 */
[----:B0-----:R-:W3:Y:S04]  /*4800*/  LD.E R21, desc[UR36][R8.64] ;  /* 0x0000002408157980 */ /* 0x001ee8000c101900 */
[----:B--2---:R0:W-:Y:S04]  /*4810*/  ST.E desc[UR36][R8.64], R11 ;  /* 0x0000000b08007985 */ /* 0x0041e8000c101924 */
[----:B------:R-:W2:Y:S01]  /*4820*/  LD.E.64 R14, desc[UR36][R18.64+0x8] ;  /* 0x00000824120e7980 */ /* 0x000ea2000c101b00 */
[----:B------:R-:W-:Y:S02]  /*4830*/  VIADD R6, R6, 0x4 ;  /* 0x0000000406067836 */ /* 0x000fe40000000000 */
[----:B------:R-:W-:-:S02]  /*4840*/  IMAD.MOV.U32 R27, RZ, RZ, R7 ;  /* 0x000000ffff1b7224 */ /* 0x000fc400078e0007 */
[----:B------:R-:W-:Y:S01]  /*4850*/  IMAD.MOV.U32 R24, RZ, RZ, R13 ;  /* 0x000000ffff187224 */ /* 0x000fe200078e000d */
[----:B------:R-:W-:Y:S01]  /*4860*/  ISETP.NE.AND P1, PT, R6, R5, PT ;  /* 0x000000050600720c */ /* 0x000fe20003f25270 */
[----:B--2---:R-:W-:-:S04]  /*4870*/  IMAD.WIDE.U32 R14, R12, 0x4, R14 ;  /* 0x000000040c0e7825 */ /* 0x004fc800078e000e */
[----:B------:R-:W-:Y:S01]  /*4880*/  IMAD.MOV.U32 R12, RZ, RZ, R26 ;  /* 0x000000ffff0c7224 */ /* 0x000fe200078e001a */
[----:B---3--:R0:W-:Y:S07]  /*4890*/  ST.E desc[UR36][R14.64+0x4], R21 ;  /* 0x000004150e007985 */ /* 0x0081ee000c101924 */
[----:B------:R-:W-:Y:S05]  /*48a0*/  @P1 BRA `(.L_x_34) ;  /* 0xfffffff400bc1947 */ /* 0x000fea000383ffff */
[----:B------:R-:W-:Y:S05]  /*48b0*/  BSYNC.RECONVERGENT B0 ;  /* 0x0000000000007941 */ /* 0x000fea0003800200 */
.L_x_33:
[----:B------:R-:W-:Y:S01]  /*48c0*/  ISETP.NE.AND P1, PT, R22, RZ, PT ;  /* 0x000000ff1600720c */ /* 0x000fe20003f25270 */
[----:B------:R-:W-:Y:S01]  /*48d0*/  IMAD.MOV.U32 R27, RZ, RZ, R7 ;  /* 0x000000ffff1b7224 */ /* 0x000fe200078e0007 */
[----:B------:R-:W-:-:S11]  /*48e0*/  MOV R24, R13 ;  /* 0x0000000d00187202 */ /* 0x000fd60000000f00 */
[----:B------:R-:W-:Y:S05]  /*48f0*/  @!P1 BRA `(.L_x_35) ;  /* 0x0000000400fc9947 */ /* 0x000fea0003800000 */
[----:B------:R-:W-:Y:S01]  /*4900*/  ISETP.NE.AND P2, PT, R22, 0x1, PT ;  /* 0x000000011600780c */ /* 0x000fe20003f45270 */
[----:B0-----:R-:W-:Y:S01]  /*4910*/  IMAD.MOV.U32 R11, RZ, RZ, R25 ;  /* 0x000000ffff0b7224 */ /* 0x001fe200078e0019 */
[----:B------:R-:W-:Y:S01]  /*4920*/  LOP3.LUT R4, R4, 0x1, RZ, 0xc0, !PT ;  /* 0x0000000104047812 */ /* 0x000fe200078ec0ff */
[----:B------:R-:W-:Y:S02]  /*4930*/  IMAD.MOV.U32 R5, RZ, RZ, R13 ;  /* 0x000000ffff057224 */ /* 0x000fe400078e000d */
[----:B------:R-:W-:Y:S01]  /*4940*/  IMAD.MOV.U32 R8, RZ, RZ, R26 ;  /* 0x000000ffff087224 */ /* 0x000fe200078e001a */
[----:B------:R-:W-:Y:S01]  /*4950*/  ISETP.NE.U32.AND P1, PT, R4, 0x1, PT ;  /* 0x000000010400780c */ /* 0x000fe20003f25070 */
[----:B------:R-:W-:Y:S02]  /*4960*/  IMAD.MOV.U32 R4, RZ, RZ, R7 ;  /* 0x000000ffff047224 */ /* 0x000fe400078e0007 */
[----:B------:R-:W-:Y:S02]  /*4970*/  IMAD.MOV.U32 R27, RZ, RZ, R25 ;  /* 0x000000ffff1b7224 */ /* 0x000fe400078e0019 */
[----:B------:R-:W-:-:S02]  /*4980*/  IMAD.MOV.U32 R9, RZ, RZ, R29 ;  /* 0x000000ffff097224 */ /* 0x000fc400078e001d */
[----:B------:R-:W-:Y:S06]  /*4990*/  @!P2 BRA `(.L_x_36) ;  /* 0x000000040028a947 */ /* 0x000fec0003800000 */
[----:B------:R-:W2:Y:S01]  /*49a0*/  LD.E.64 R8, desc[UR36][R18.64+0x8] ;  /* 0x0000082412087980 */ /* 0x000ea2000c101b00 */
        /* <DEDUP_REMOVED lines=9> */
[----:B0-----:R-:W0:Y:S03]  /*4a40*/  MUFU.RCP R12, R12 ;  /* 0x0000000c000c7308 */ /* 0x001e260000001000 */
[----:B------:R-:W-:-:S04]  /*4a50*/  LOP3.LUT R5, R6, R25, RZ, 0x3c, !PT ;  /* 0x0000001906057212 */ /* 0x000fc800078e3cff */
[----:B------:R-:W-:Y:S01]  /*4a60*/  IADD3 R4, PT, PT, R28, 0x587c5, R5 ;  /* 0x000587c51c047810 */ /* 0x000fe20007ffe005 */
[----:B0-----:R-:W-:-:S04]  /*4a70*/  VIADD R10, R12, 0xffffffe ;  /* 0x0ffffffe0c0a7836 */ /* 0x001fc80000000000 */
[----:B------:R0:W1:Y:S02]  /*4a80*/  F2I.FTZ.U32.TRUNC.NTZ R11, R10 ;  /* 0x0000000a000b7305 */ /* 0x000064000021f000 */
[----:B0-----:R-:W-:Y:S02]  /*4a90*/  IMAD.MOV.U32 R10, RZ, RZ, RZ ;  /* 0x000000ffff0a7224 */ /* 0x001fe400078e00ff */
[----:B-1----:R-:W-:-:S04]  /*4aa0*/  IMAD R15, R15, R11, RZ ;  /* 0x0000000b0f0f7224 */ /* 0x002fc800078e02ff */
[----:B------:R-:W-:-:S06]  /*4ab0*/  IMAD.HI.U32 R11, R11, R15, R10 ;  /* 0x0000000f0b0b7227 */ /* 0x000fcc00078e000a */
        /* <DEDUP_REMOVED lines=19> */
[----:B0-----:R-:W-:Y:S01]  /*4bf0*/  IMAD.MOV R10, RZ, RZ, -R3 ;  /* 0x000000ffff0a7224 */ /* 0x001fe200078e0a03 */
[----:B-1----:R-:W-:-:S04]  /*4c00*/  IADD3 R14, PT, PT, R12, 0xffffffe, RZ ;  /* 0x0ffffffe0c0e7810 */ /* 0x002fc80007ffe0ff */
[----:B------:R0:W1:Y:S01]  /*4c10*/  F2I.FTZ.U32.TRUNC.NTZ R15, R14 ;  /* 0x0000000e000f7305 */ /* 0x000062000021f000 */
[----:B------:R-:W-:Y:S02]  /*4c20*/  IMAD.SHL.U32 R6, R37, 0x2, RZ ;  /* 0x0000000225067824 */ /* 0x000fe400078e00ff */
[----:B------:R-:W-:Y:S02]  /*4c30*/  VIADD R28, R28, 0xb0f8a ;  /* 0x000b0f8a1c1c7836 */ /* 0x000fe40000000000 */
[----:B0-----:R-:W-:Y:S02]  /*4c40*/  IMAD.MOV.U32 R14, RZ, RZ, RZ ;  /* 0x000000ffff0e7224 */ /* 0x001fe400078e00ff */
[----:B--2---:R-:W-:-:S05]  /*4c50*/  IMAD.WIDE.U32 R20, R4, 0x4, R8 ;  /* 0x0000000404147825 */ /* 0x004fca00078e0008 */
[----:B---3--:R0:W-:Y:S04]  /*4c60*/  ST.E desc[UR36][R20.64+0x4], R23 ;  /* 0x0000041714007985 */ /* 0x0081e8000c101924 */
[----:B------:R-:W2:Y:S01]  /*4c70*/  LD.E.64 R8, desc[UR36][R18.64+0x8] ;  /* 0x0000082412087980 */ /* 0x000ea2000c101b00 */
[----:B------:R-:W-:Y:S01]  /*4c80*/  IMAD.SHL.U32 R4, R5, 0x10, RZ ;  /* 0x0000001005047824 */ /* 0x000fe200078e00ff */
[----:B------:R-:W-:-:S04]  /*4c90*/  ISETP.NE.U32.AND P3, PT, R3, RZ, PT ;  /* 0x000000ff0300720c */ /* 0x000fc80003f65070 */
[----:B------:R-:W-:Y:S01]  /*4ca0*/  LOP3.LUT R4, R37, R6, R4, 0x96, !PT ;  /* 0x0000000625047212 */ /* 0x000fe200078e9604 */
[----:B0-----:R-:W-:-:S03]  /*4cb0*/  IMAD.MOV.U32 R21, RZ, RZ, R10 ;  /* 0x000000ffff157224 */ /* 0x001fc600078e000a */
[----:B------:R-:W-:Y:S01]  /*4cc0*/  LOP3.LUT R11, R4, R5, RZ, 0x3c, !PT ;  /* 0x00000005040b7212 */ /* 0x000fe200078e3cff */
[----:B-1----:R-:W-:-:S04]  /*4cd0*/  IMAD R21, R21, R15, RZ ;  /* 0x0000000f15157224 */ /* 0x002fc800078e02ff */
[----:B------:R-:W-:Y:S02]  /*4ce0*/  IMAD.IADD R4, R11, 0x1, R28 ;  /* 0x000000010b047824 */ /* 0x000fe400078e021c */
        /* <DEDUP_REMOVED lines=12> */
[----:B------:R-:W3:Y:S04]  /*4db0*/  LD.E R29, desc[UR36][R14.64] ;  /* 0x000000240e1d7980 */ /* 0x000ee8000c101900 */
[----:B--2---:R0:W-:Y:S04]  /*4dc0*/  ST.E desc[UR36][R14.64], R21 ;  /* 0x000000150e007985 */ /* 0x0041e8000c101924 */
[----:B------:R-:W2:Y:S01]  /*4dd0*/  LD.E.64 R8, desc[UR36][R18.64+0x8] ;  /* 0x0000082412087980 */ /* 0x000ea2000c101b00 */
[----:B------:R-:W-:Y:S02]  /*4de0*/  IMAD.MOV.U32 R24, RZ, RZ, R5 ;  /* 0x000000ffff187224 */ /* 0x000fe400078e0005 */
[----:B--2---:R-:W-:-:S04]  /*4df0*/  IMAD.WIDE.U32 R22, R4, 0x4, R8 ;  /* 0x0000000404167825 */ /* 0x004fc800078e0008 */
[----:B------:R-:W-:Y:S01]  /*4e00*/  IMAD.MOV.U32 R4, RZ, RZ, R25 ;  /* 0x000000ffff047224 */ /* 0x000fe200078e0019 */
[----:B---3--:R0:W-:Y:S01]  /*4e10*/  ST.E desc[UR36][R22.64+0x4], R29 ;  /* 0x0000041d16007985 */ /* 0x0081e2000c101924 */
[----:B------:R-:W-:Y:S02]  /*4e20*/  IMAD.MOV.U32 R8, RZ, RZ, R13 ;  /* 0x000000ffff087224 */ /* 0x000fe400078e000d */
[----:B------:R-:W-:-:S07]  /*4e30*/  IMAD.MOV.U32 R9, RZ, RZ, R7 ;  /* 0x000000ffff097224 */ /* 0x000fce00078e0007 */
.L_x_36:
[----:B------:R-:W-:Y:S02]  /*4e40*/  IMAD.MOV.U32 R26, RZ, RZ, R13 ;  /* 0x000000ffff1a7224 */ /* 0x000fe400078e000d */
[----:B0-----:R-:W-:Y:S02]  /*4e50*/  IMAD.MOV.U32 R29, RZ, RZ, R7 ;  /* 0x000000ffff1d7224 */ /* 0x001fe400078e0007 */
[----:B------:R-:W-:Y:S01]  /*4e60*/  IMAD.MOV.U32 R25, RZ, RZ, R11 ;  /* 0x000000ffff197224 */ /* 0x000fe200078e000b */
[----:B------:R-:W-:Y:S06]  /*4e70*/  @P1 BRA `(.L_x_35) ;  /* 0x00000000009c1947 */ /* 0x000fec0003800000 */
[----:B------:R-:W2:Y:S01]  /*4e80*/  LD.E.64 R6, desc[UR36][R18.64+0x8] ;  /* 0x0000082412067980 */ /* 0x000ea2000c101b00 */
[----:B------:R-:W-:Y:S01]  /*4e90*/  IADD3 R3, PT, PT, R3, -0x1, RZ ;  /* 0xffffffff03037810 */ /* 0x000fe20007ffe0ff */
[----:B------:R-:W-:Y:S01]  /*4ea0*/  VIADD R28, R28, 0x587c5 ;  /* 0x000587c51c1c7836 */ /* 0x000fe20000000000 */
[----:B------:R-:W-:Y:S02]  /*4eb0*/  SHF.R.U32.HI R10, RZ, 0x2, R9 ;  /* 0x00000002ff0a7819 */ /* 0x000fe40000011609 */
[----:B------:R-:W0:Y:S01]  /*4ec0*/  I2F.U32.RP R14, R3 ;  /* 0x00000003000e7306 */ /* 0x000e220000209000 */
[----:B------:R-:W-:Y:S01]  /*4ed0*/  IMAD.MOV R15, RZ, RZ, -R3 ;  /* 0x000000ffff0f7224 */ /* 0x000fe200078e0a03 */
[----:B------:R-:W-:Y:S01]  /*4ee0*/  LOP3.LUT R10, R10, R9, RZ, 0x3c, !PT ;  /* 0x000000090a0a7212 */ /* 0x000fe200078e3cff */
[----:B------:R-:W-:Y:S01]  /*4ef0*/  IMAD.SHL.U32 R9, R11, 0x10, RZ ;  /* 0x000000100b097824 */ /* 0x000fe200078e00ff */
[----:B------:R-:W-:-:S03]  /*4f00*/  ISETP.NE.U32.AND P2, PT, R3, RZ, PT ;  /* 0x000000ff0300720c */ /* 0x000fc60003f45070 */
[----:B------:R-:W-:-:S05]  /*4f10*/  IMAD.SHL.U32 R12, R10, 0x2, RZ ;  /* 0x000000020a0c7824 */ /* 0x000fca00078e00ff */
[----:B------:R-:W-:Y:S01]  /*4f20*/  LOP3.LUT R12, R10, R12, R9, 0x96, !PT ;  /* 0x0000000c0a0c7212 */ /* 0x000fe200078e9609 */
[----:B0-----:R-:W0:Y:S03]  /*4f30*/  MUFU.RCP R14, R14 ;  /* 0x0000000e000e7308 */ /* 0x001e260000001000 */
[----:B------:R-:W-:Y:S01]  /*4f40*/  LOP3.LUT R25, R12, R11, RZ, 0x3c, !PT ;  /* 0x0000000b0c197212 */ /* 0x000fe200078e3cff */
[----:B------:R-:W-:-:S04]  /*4f50*/  IMAD.MOV.U32 R12, RZ, RZ, RZ ;  /* 0x000000ffff0c7224 */ /* 0x000fc800078e00ff */
[----:B------:R-:W-:Y:S02]  /*4f60*/  IMAD.IADD R10, R25, 0x1, R28 ;  /* 0x00000001190a7824 */ /* 0x000fe400078e021c */
[----:B0-----:R-:W-:-:S06]  /*4f70*/  VIADD R13, R14, 0xffffffe ;  /* 0x0ffffffe0e0d7836 */ /* 0x001fcc0000000000 */
[----:B------:R-:W0:Y:S02]  /*4f80*/  F2I.FTZ.U32.TRUNC.NTZ R13, R13 ;  /* 0x0000000d000d7305 */ /* 0x000e24000021f000 */
[----:B0-----:R-:W-:-:S04]  /*4f90*/  IMAD R9, R15, R13, RZ ;  /* 0x0000000d0f097224 */ /* 0x001fc800078e02ff */
        /* <DEDUP_REMOVED lines=16> */
[----:B------:R-:W-:-:S02]  /*50a0*/  IMAD.MOV.U32 R27, RZ, RZ, R5 ;  /* 0x000000ffff1b7224 */ /* 0x000fc400078e0005 */
[----:B------:R-:W-:Y:S02]  /*50b0*/  IMAD.MOV.U32 R26, RZ, RZ, R4 ;  /* 0x000000ffff1a7224 */ /* 0x000fe400078e0004 */
[----:B------:R-:W-:Y:S02]  /*50c0*/  IMAD.MOV.U32 R29, RZ, RZ, R8 ;  /* 0x000000ffff1d7224 */ /* 0x000fe400078e0008 */
[----:B--2---:R-:W-:-:S05]  /*50d0*/  IMAD.WIDE.U32 R14, R10, 0x4, R14 ;  /* 0x000000040a0e7825 */ /* 0x004fca00078e000e */
[----:B---3--:R1:W-:Y:S02]  /*50e0*/  ST.E desc[UR36][R14.64+0x4], R3 ;  /* 0x000004030e007985 */ /* 0x0083e4000c101924 */
.L_x_35:
[----:B------:R2:W-:Y:S04]  /*50f0*/  STL.64 [R1+0x8], R26 ;  /* 0x0000081a01007387 */ /* 0x0005e80000100a00 */
[----:B------:R2:W-:Y:S04]  /*5100*/  STL.64 [R1+0x10], R24 ;  /* 0x0000101801007387 */ /* 0x0005e80000100a00 */
[----:B------:R2:W-:Y:S02]  /*5110*/  STL.64 [R1], R28 ;  /* 0x0000001c01007387 */ /* 0x0005e40000100a00 */
.L_x_32:
[----:B------:R-:W-:Y:S01]  /*5120*/  VIADD R30, R0, 0xffffffff ;  /* 0xffffffff001e7836 */ /* 0x000fe20000000000 */
[----:B------:R-:W-:Y:S06]  /*5130*/  @!P0 BRA `(.L_x_37) ;  /* 0x0000000c00648947 */ /* 0x000fec0003800000 */
[----:B01----:R0:W5:Y:S01]  /*5140*/  LD.E R3, desc[UR36][R18.64] ;  /* 0x0000002412037980 */ /* 0x003162000c101900 */
[----:B------:R-:W-:Y:S01]  /*5150*/  VIADD R0, R0, 0xfffffffe ;  /* 0xfffffffe00007836 */ /* 0x000fe20000000000 */
[----:B------:R-:W-:-:S04]  /*5160*/  LOP3.LUT R7, R30, 0x3, RZ, 0xc0, !PT ;  /* 0x000000031e077812 */ /* 0x000fc800078ec0ff */
[----:B------:R-:W-:Y:S01]  /*5170*/  ISETP.GE.U32.AND P0, PT, R0, 0x3, PT ;  /* 0x000000030000780c */ /* 0x000fe20003f06070 */
[----:B------:R-:W-:-:S12]  /*5180*/  HFMA2 R0, -RZ, RZ, 0, 0 ;  /* 0x00000000ff007431 */ /* 0x000fd800000001ff */
[----:B0-----:R-:W-:Y:S05]  /*5190*/  @!P0 BRA `(.L_x_38) ;  /* 0x0000000400d08947 */ /* 0x001fea0003800000 */
[----:B------:R-:W3:Y:S01]  /*51a0*/  LD.E.64 R4, desc[UR36][R18.64+0x8] ;  /* 0x0000082412047980 */ /* 0x000ee2000c101b00 */
[----:B------:R-:W-:Y:S01]  /*51b0*/  LOP3.LUT R0, R30, 0xfffffffc, RZ, 0xc0, !PT ;  /* 0xfffffffc1e007812 */ /* 0x000fe200078ec0ff */
[----:B------:R-:W-:Y:S04]  /*51c0*/  BSSY.RECONVERGENT B0, `(.L_x_38) ;  /* 0x0000071000007945 */ /* 0x000fe80003800200 */
[----:B------:R-:W-:Y:S01]  /*51d0*/  IMAD.MOV R6, RZ, RZ, -R0 ;  /* 0x000000ffff067224 */ /* 0x000fe200078e0a00 */
[----:B---3--:R-:W-:-:S05]  /*51e0*/  IADD3 R4, P0, PT, R4, 0x8, RZ ;  /* 0x0000000804047810 */ /* 0x008fca0007f1e0ff */
[----:B------:R-:W-:-:S08]  /*51f0*/  IMAD.X R5, RZ, RZ, R5, P0 ;  /* 0x000000ffff057224 */ /* 0x000fd000000e0605 */
.L_x_51:
[----:B------:R-:W3:Y:S04]  /*5200*/  LD.E R11, desc[UR36][R4.64+-0x4] ;  /* 0xfffffc24040b7980 */ /* 0x000ee8000c101900 */
[----:B------:R-:W4:Y:S01]  /*5210*/  LD.E R9, desc[UR36][R4.64+-0x8] ;  /* 0xfffff82404097980 */ /* 0x000f22000c101900 */
[----:B0-----:R-:W0:Y:S01]  /*5220*/  S2R R13, SR_CgaCtaId ;  /* 0x00000000000d7919 */ /* 0x001e220000008800 */
[----:B------:R-:W-:-:S05]  /*5230*/  MOV R8, 0x400 ;  /* 0x0000040000087802 */ /* 0x000fca0000000f00 */
[----:B------:R-:W-:-:S05]  /*5240*/  VIADD R8, R8, 0x800 ;  /* 0x0000080008087836 */ /* 0x000fca0000000000 */
[----:B0-----:R-:W-:Y:S01]  /*5250*/  LEA R8, R13, R8, 0x18 ;  /* 0x000000080d087211 */ /* 0x001fe200078ec0ff */
[----:B------:R-:W-:Y:S01]  /*5260*/  VIADD R6, R6, 0x4 ;  /* 0x0000000406067836 */ /* 0x000fe20000000000 */
[----:B------:R-:W-:Y:S04]  /*5270*/  BSSY.RECONVERGENT B1, `(.L_x_39) ;  /* 0x0000015000017945 */ /* 0x000fe80003800200 */
[----:B------:R-:W-:Y:S01]  /*5280*/  ISETP.NE.AND P0, PT, R6, RZ, PT ;  /* 0x000000ff0600720c */ /* 0x000fe20003f05270 */
[--C-:B---3--:R-:W-:Y:S02]  /*5290*/  IMAD R12, R11, 0x8, R8.reuse ;  /* 0x000000080b0c7824 */ /* 0x108fe400078e0208 */
[----:B----4-:R-:W-:-:S04]  /*52a0*/  IMAD R9, R9, 0x8, R8 ;  /* 0x0000000809097824 */ /* 0x010fc800078e0208 */
[----:B------:R-:W-:Y:S04]  /*52b0*/  LDS.64 R12, [R12] ;  /* 0x000000000c0c7984 */ /* 0x000fe80000000a00 */
[----:B------:R-:W0:Y:S02]  /*52c0*/  LDS.64 R10, [R9] ;  /* 0x00000000090a7984 */ /* 0x000e240000000a00 */
[----:B0-----:R-:W-:Y:S01]  /*52d0*/  FADD R11, R11, -R13 ;  /* 0x8000000d0b0b7221 */ /* 0x001fe20000000000 */
[----:B------:R-:W-:-:S03]  /*52e0*/  FADD R10, R10, -R12 ;  /* 0x8000000c0a0a7221 */ /* 0x000fc60000000000 */
[----:B------:R-:W-:-:S04]  /*52f0*/  FMUL R11, R11, R11 ;  /* 0x0000000b0b0b7220 */ /* 0x000fc80000400000 */
[----:B------:R-:W-:-:S04]  /*5300*/  FFMA R14, |R10|, |R10|, R11 ;  /* 0x4000000a0a0e7223 */ /* 0x000fc8000000020b */
[----:B------:R-:W-:Y:S01]  /*5310*/  VIADD R10, R14, 0xf3000000 ;  /* 0xf30000000e0a7836 */ /* 0x000fe20000000000 */
[----:B------:R0:W1:Y:S04]  /*5320*/  MUFU.RSQ R11, R14 ;  /* 0x0000000e000b7308 */ /* 0x0000680000001400 */
[----:B------:R-:W-:-:S13]  /*5330*/  ISETP.GT.U32.AND P1, PT, R10, 0x727fffff, PT ;  /* 0x727fffff0a00780c */ /* 0x000fda0003f24070 */
[----:B01----:R-:W-:Y:S05]  /*5340*/  @!P1 BRA `(.L_x_40) ;  /* 0x00000000000c9947 */ /* 0x003fea0003800000 */
[----:B------:R-:W-:-:S07]  /*5350*/  MOV R20, 0x5370 ;  /* 0x0000537000147802 */ /* 0x000fce0000000f00 */
[----:B--2--5:R-:W-:Y:S05]  /*5360*/  CALL.REL.NOINC `($__internal_1_$__cuda_sm20_sqrt_rn_f32_slowpath) ;  /* 0x0000003800407944 */ /* 0x024fea0003c00000 */
[----:B------:R-:W-:Y:S05]  /*5370*/  BRA `(.L_x_41) ;  /* 0x0000000000107947 */ /* 0x000fea0003800000 */
.L_x_40:
[----:B------:R-:W-:Y:S01]  /*5380*/  FMUL.FTZ R21, R14, R11 ;  /* 0x0000000b0e157220 */ /* 0x000fe20000410000 */
[----:B------:R-:W-:-:S03]  /*5390*/  FMUL.FTZ R9, R11, 0.5 ;  /* 0x3f0000000b097820 */ /* 0x000fc60000410000 */
[----:B------:R-:W-:-:S04]  /*53a0*/  FFMA R10, -R21, R21, R14 ;  /* 0x00000015150a7223 */ /* 0x000fc8000000010e */
[----:B------:R-:W-:-:S07]  /*53b0*/  FFMA R21, R10, R9, R21 ;  /* 0x000000090a157223 */ /* 0x000fce0000000015 */
.L_x_41:
[----:B------:R-:W-:Y:S05]  /*53c0*/  BSYNC.RECONVERGENT B1 ;  /* 0x0000000000017941 */ /* 0x000fea0003800200 */
.L_x_39:
[----:B-----5:R-:W-:-:S05]  /*53d0*/  FADD R3, R21, R3 ;  /* 0x0000000315037221 */ /* 0x020fca0000000000 */
[----:B------:R-:W-:Y:S04]  /*53e0*/  ST.E desc[UR36][R18.64], R3 ;  /* 0x0000000312007985 */ /* 0x000fe8000c101924 */
[----:B------:R-:W3:Y:S04]  /*53f0*/  LD.E R11, desc[UR36][R4.64] ;  /* 0x00000024040b7980 */ /* 0x000ee8000c101900 */
[----:B------:R-:W4:Y:S01]  /*5400*/  LD.E R9, desc[UR36][R4.64+-0x4] ;  /* 0xfffffc2404097980 */ /* 0x000f22000c101900 */
[----:B------:R-:W-:Y:S01]  /*5410*/  BSSY.RECONVERGENT B1, `(.L_x_42) ;  /* 0x0000014000017945 */ /* 0x000fe20003800200 */
[----:B---3--:R-:W-:-:S02]  /*5420*/  IMAD R12, R11, 0x8, R8 ;  /* 0x000000080b0c7824 */ /* 0x008fc400078e0208 */
        /* <DEDUP_REMOVED lines=12> */
[----:B--2---:R-:W-:Y:S05]  /*54f0*/  CALL.REL.NOINC `($__internal_1_$__cuda_sm20_sqrt_rn_f32_slowpath) ;  /* 0x0000003400dc7944 */ /* 0x004fea0003c00000 */
[----:B------:R-:W-:Y:S05]  /*5500*/  BRA `(.L_x_44) ;  /* 0x0000000000107947 */ /* 0x000fea0003800000 */
.L_x_43:
[----:B------:R-:W-:Y:S01]  /*5510*/  FMUL.FTZ R21, R14, R11 ;  /* 0x0000000b0e157220 */ /* 0x000fe20000410000 */
[----:B------:R-:W-:-:S03]  /*5520*/  FMUL.FTZ R9, R11, 0.5 ;  /* 0x3f0000000b097820 */ /* 0x000fc60000410000 */
[----:B------:R-:W-:-:S04]  /*5530*/  FFMA R10, -R21, R21, R14 ;  /* 0x00000015150a7223 */ /* 0x000fc8000000010e */
[----:B------:R-:W-:-:S07]  /*5540*/  FFMA R21, R10, R9, R21 ;  /* 0x000000090a157223 */ /* 0x000fce0000000015 */
.L_x_44:
[----:B------:R-:W-:Y:S05]  /*5550*/  BSYNC.RECONVERGENT B1 ;  /* 0x0000000000017941 */ /* 0x000fea0003800200 */
.L_x_42:
[----:B------:R-:W-:-:S05]  /*5560*/  FADD R3, R3, R21 ;  /* 0x0000001503037221 */ /* 0x000fca0000000000 */
        /* <DEDUP_REMOVED lines=19> */
.L_x_46:
[----:B------:R-:W-:Y:S01]  /*56a0*/  FMUL.FTZ R21, R14, R11 ;  /* 0x0000000b0e157220 */ /* 0x000fe20000410000 */
[----:B------:R-:W-:-:S03]  /*56b0*/  FMUL.FTZ R9, R11, 0.5 ;  /* 0x3f0000000b097820 */ /* 0x000fc60000410000 */
[----:B------:R-:W-:-:S04]  /*56c0*/  FFMA R10, -R21, R21, R14 ;  /* 0x00000015150a7223 */ /* 0x000fc8000000010e */
[----:B------:R-:W-:-:S07]  /*56d0*/  FFMA R21, R10, R9, R21 ;  /* 0x000000090a157223 */ /* 0x000fce0000000015 */
.L_x_47:
[----:B------:R-:W-:Y:S05]  /*56e0*/  BSYNC.RECONVERGENT B1 ;  /* 0x0000000000017941 */ /* 0x000fea0003800200 */
.L_x_45:
        /* <DEDUP_REMOVED lines=20> */
.L_x_49:
[----:B------:R-:W-:Y:S01]  /*5830*/  FMUL.FTZ R21, R14, R13 ;  /* 0x0000000d0e157220 */ /* 0x000fe20000410000 */
[----:B------:R-:W-:-:S03]  /*5840*/  FMUL.FTZ R9, R13, 0.5 ;  /* 0x3f0000000d097820 */ /* 0x000fc60000410000 */
[----:B------:R-:W-:-:S04]  /*5850*/  FFMA R8, -R21, R21, R14 ;  /* 0x0000001515087223 */ /* 0x000fc8000000010e */
[----:B------:R-:W-:-:S07]  /*5860*/  FFMA R21, R8, R9, R21 ;  /* 0x0000000908157223 */ /* 0x000fce0000000015 */
.L_x_50:
[----:B------:R-:W-:Y:S05]  /*5870*/  BSYNC.RECONVERGENT B1 ;  /* 0x0000000000017941 */ /* 0x000fea0003800200 */
.L_x_48:
[----:B------:R-:W-:Y:S01]  /*5880*/  FADD R3, R3, R21 ;  /* 0x0000001503037221 */ /* 0x000fe20000000000 */
[----:B------:R-:W-:-:S04]  /*5890*/  IADD3 R4, P1, PT, R4, 0x10, RZ ;  /* 0x0000001004047810 */ /* 0x000fc80007f3e0ff */
[----:B------:R0:W-:Y:S01]  /*58a0*/  ST.E desc[UR36][R18.64], R3 ;  /* 0x0000000312007985 */ /* 0x0001e2000c101924 */
[----:B------:R-:W-:Y:S01]  /*58b0*/  IADD3.X R5, PT, PT, RZ, R5, RZ, P1, !PT ;  /* 0x00000005ff057210 */ /* 0x000fe20000ffe4ff */
[----:B------:R-:W-:Y:S07]  /*58c0*/  @P0 BRA `(.L_x_51) ;  /* 0xfffffff8004c0947 */ /* 0x000fee000383ffff */
[----:B------:R-:W-:Y:S05]  /*58d0*/  BSYNC.RECONVERGENT B0 ;  /* 0x0000000000007941 */ /* 0x000fea0003800200 */
.L_x_38:
[----:B------:R-:W-:-:S13]  /*58e0*/  ISETP.NE.AND P0, PT, R7, RZ, PT ;  /* 0x000000ff0700720c */ /* 0x000fda0003f05270 */
[----:B------:R-:W-:Y:S05]  /*58f0*/  @!P0 BRA `(.L_x_37) ;  /* 0x0000000400748947 */ /* 0x000fea0003800000 */
[----:B------:R-:W-:-:S13]  /*5900*/  ISETP.NE.AND P0, PT, R7, 0x1, PT ;  /* 0x000000010700780c */ /* 0x000fda0003f05270 */
[----:B------:R-:W-:Y:S05]  /*5910*/  @!P0 BRA `(.L_x_52) ;  /* 0x0000000000e48947 */ /* 0x000fea0003800000 */
[----:B------:R-:W3:Y:S01]  /*5920*/  LD.E.64 R4, desc[UR36][R18.64+0x8] ;  /* 0x0000082412047980 */ /* 0x000ee2000c101b00 */
[----:B------:R-:W1:Y:S01]  /*5930*/  S2R R11, SR_CgaCtaId ;  /* 0x00000000000b7919 */ /* 0x000e620000008800 */
[----:B------:R-:W-:Y:S01]  /*5940*/  MOV R6, 0x400 ;  /* 0x0000040000067802 */ /* 0x000fe20000000f00 */
[----:B---3--:R-:W-:-:S05]  /*5950*/  IMAD.WIDE.U32 R4, R0, 0x4, R4 ;  /* 0x0000000400047825 */ /* 0x008fca00078e0004 */
[----:B------:R-:W3:Y:S04]  /*5960*/  LD.E R9, desc[UR36][R4.64+0x4] ;  /* 0x0000042404097980 */ /* 0x000ee8000c101900 */
[----:B------:R-:W4:Y:S01]  /*5970*/  LD.E R7, desc[UR36][R4.64] ;  /* 0x0000002404077980 */ /* 0x000f22000c101900 */
[----:B------:R-:W-:-:S05]  /*5980*/  VIADD R6, R6, 0x800 ;  /* 0x0000080006067836 */ /* 0x000fca0000000000 */
[----:B-1----:R-:W-:Y:S01]  /*5990*/  LEA R6, R11, R6, 0x18 ;  /* 0x000000060b067211 */ /* 0x002fe200078ec0ff */
[----:B------:R-:W-:Y:S04]  /*59a0*/  BSSY.RECONVERGENT B0, `(.L_x_53) ;  /* 0x0000014000007945 */ /* 0x000fe80003800200 */
[--C-:B---3--:R-:W-:Y:S02]  /*59b0*/  IMAD R10, R9, 0x8, R6.reuse ;  /* 0x00000008090a7824 */ /* 0x108fe400078e0206 */
[----:B----4-:R-:W-:-:S04]  /*59c0*/  IMAD R7, R7, 0x8, R6 ;  /* 0x0000000807077824 */ /* 0x010fc800078e0206 */
[----:B------:R-:W-:Y:S04]  /*59d0*/  LDS.64 R10, [R10] ;  /* 0x000000000a0a7984 */ /* 0x000fe80000000a00 */
[----:B------:R-:W1:Y:S02]  /*59e0*/  LDS.64 R8, [R7] ;  /* 0x0000000007087984 */ /* 0x000e640000000a00 */
[----:B-1----:R-:W-:Y:S01]  /*59f0*/  FADD R9, R9, -R11 ;  /* 0x8000000b09097221 */ /* 0x002fe20000000000 */
[----:B------:R-:W-:-:S03]  /*5a00*/  FADD R8, R8, -R10 ;  /* 0x8000000a08087221 */ /* 0x000fc60000000000 */
[----:B------:R-:W-:-:S04]  /*5a10*/  FMUL R9, R9, R9 ;  /* 0x0000000909097220 */ /* 0x000fc80000400000 */
[----:B------:R-:W-:-:S04]  /*5a20*/  FFMA R14, |R8|, |R8|, R9 ;  /* 0x40000008080e7223 */ /* 0x000fc80000000209 */
[----:B------:R-:W-:Y:S01]  /*5a30*/  VIADD R8, R14, 0xf3000000 ;  /* 0xf30000000e087836 */ /* 0x000fe20000000000 */
[----:B------:R1:W3:Y:S04]  /*5a40*/  MUFU.RSQ R9, R14 ;  /* 0x0000000e00097308 */ /* 0x0002e80000001400 */
[----:B------:R-:W-:-:S13]  /*5a50*/  ISETP.GT.U32.AND P0, PT, R8, 0x727fffff, PT ;  /* 0x727fffff0800780c */ /* 0x000fda0003f04070 */
[----:B-1-3--:R-:W-:Y:S05]  /*5a60*/  @!P0 BRA `(.L_x_54) ;  /* 0x00000000000c8947 */ /* 0x00afea0003800000 */
[----:B------:R-:W-:-:S07]  /*5a70*/  MOV R20, 0x5a90 ;  /* 0x00005a9000147802 */ /* 0x000fce0000000f00 */
[----:B0-2--5:R-:W-:Y:S05]  /*5a80*/  CALL.REL.NOINC `($__internal_1_$__cuda_sm20_sqrt_rn_f32_slowpath) ;  /* 0x0000003000787944 */ /* 0x025fea0003c00000 */
[----:B------:R-:W-:Y:S05]  /*5a90*/  BRA `(.L_x_55) ;  /* 0x0000000000107947 */ /* 0x000fea0003800000 */
.L_x_54:
[----:B------:R-:W-:Y:S01]  /*5aa0*/  FMUL.FTZ R21, R14, R9 ;  /* 0x000000090e157220 */ /* 0x000fe20000410000 */
[----:B------:R-:W-:-:S03]  /*5ab0*/  FMUL.FTZ R7, R9, 0.5 ;  /* 0x3f00000009077820 */ /* 0x000fc60000410000 */
[----:B------:R-:W-:-:S04]  /*5ac0*/  FFMA R8, -R21, R21, R14 ;  /* 0x0000001515087223 */ /* 0x000fc8000000010e */
[----:B------:R-:W-:-:S07]  /*5ad0*/  FFMA R21, R8, R7, R21 ;  /* 0x0000000708157223 */ /* 0x000fce0000000015 */
.L_x_55:
[----:B------:R-:W-:Y:S05]  /*5ae0*/  BSYNC.RECONVERGENT B0 ;  /* 0x0000000000007941 */ /* 0x000fea0003800200 */
.L_x_53:
[----:B-----5:R-:W-:-:S05]  /*5af0*/  FADD R10, R3, R21 ;  /* 0x00000015030a7221 */ /* 0x020fca0000000000 */
[----:B------:R-:W-:Y:S04]  /*5b00*/  ST.E desc[UR36][R18.64], R10 ;  /* 0x0000000a12007985 */ /* 0x000fe8000c101924 */
[----:B------:R-:W3:Y:S04]  /*5b10*/  LD.E R7, desc[UR36][R4.64+0x8] ;  /* 0x0000082404077980 */ /* 0x000ee8000c101900 */
[----:B0-----:R-:W4:Y:S01]  /*5b20*/  LD.E R3, desc[UR36][R4.64+0x4] ;  /* 0x0000042404037980 */ /* 0x001f22000c101900 */
[----:B------:R-:W-:Y:S01]  /*5b30*/  BSSY.RECONVERGENT B0, `(.L_x_56) ;  /* 0x0000015000007945 */ /* 0x000fe20003800200 */
[----:B------:R-:W-:-:S02]  /*5b40*/  VIADD R0, R0, 0x2 ;  /* 0x0000000200007836 */ /* 0x000fc40000000000 */
        /* <DEDUP_REMOVED lines=15> */
.L_x_57:
[----:B------:R-:W-:Y:S01]  /*5c40*/  FMUL.FTZ R21, R14, R7 ;  /* 0x000000070e157220 */ /* 0x000fe20000410000 */
[----:B------:R-:W-:-:S03]  /*5c50*/  FMUL.FTZ R3, R7, 0.5 ;  /* 0x3f00000007037820 */ /* 0x000fc60000410000 */
[----:B------:R-:W-:-:S04]  /*5c60*/  FFMA R4, -R21, R21, R14 ;  /* 0x0000001515047223 */ /* 0x000fc8000000010e */
[----:B------:R-:W-:-:S07]  /*5c70*/  FFMA R21, R4, R3, R21 ;  /* 0x0000000304157223 */ /* 0x000fce0000000015 */
.L_x_58:
[----:B------:R-:W-:Y:S05]  /*5c80*/  BSYNC.RECONVERGENT B0 ;  /* 0x0000000000007941 */ /* 0x000fea0003800200 */
.L_x_56:
[----:B------:R-:W-:-:S05]  /*5c90*/  FADD R3, R10, R21 ;  /* 0x000000150a037221 */ /* 0x000fca0000000000 */
[----:B------:R1:W-:Y:S02]  /*5ca0*/  ST.E desc[UR36][R18.64], R3 ;  /* 0x0000000312007985 */ /* 0x0003e4000c101924 */
.L_x_52:
[----:B------:R-:W-:-:S04]  /*5cb0*/  LOP3.LUT R4, R30, 0x1, RZ, 0xc0, !PT ;  /* 0x000000011e047812 */ /* 0x000fc800078ec0ff */
[----:B------:R-:W-:-:S13]  /*5cc0*/  ISETP.NE.U32.AND P0, PT, R4, 0x1, PT ;  /* 0x000000010400780c */ /* 0x000fda0003f05070 */
[----:B------:R-:W-:Y:S05]  /*5cd0*/  @P0 BRA `(.L_x_37) ;  /* 0x00000000007c0947 */ /* 0x000fea0003800000 */
[----:B------:R-:W3:Y:S01]  /*5ce0*/  LD.E.64 R4, desc[UR36][R18.64+0x8] ;  /* 0x0000082412047980 */ /* 0x000ee2000c101b00 */
[----:B------:R-:W4:Y:S01]  /*5cf0*/  S2UR UR5, SR_CgaCtaId ;  /* 0x00000000000579c3 */ /* 0x000f220000008800 */
[----:B------:R-:W-:Y:S02]  /*5d00*/  UMOV UR4, 0x400 ;  /* 0x0000040000047882 */ /* 0x000fe40000000000 */
[----:B------:R-:W-:Y:S01]  /*5d10*/  UIADD3 UR4, UPT, UPT, UR4, 0x800, URZ ;  /* 0x0000080004047890 */ /* 0x000fe2000fffe0ff */
[----:B---3--:R-:W-:-:S05]  /*5d20*/  IMAD.WIDE.U32 R4, R0, 0x4, R4 ;  /* 0x0000000400047825 */ /* 0x008fca00078e0004 */
[----:B------:R-:W3:Y:S04]  /*5d30*/  LD.E R6, desc[UR36][R4.64+0x4] ;  /* 0x0000042404067980 */ /* 0x000ee8000c101900 */
[----:B------:R-:W2:Y:S01]  /*5d40*/  LD.E R0, desc[UR36][R4.64] ;  /* 0x0000002404007980 */ /* 0x000ea2000c101900 */
[----:B----4-:R-:W-:Y:S01]  /*5d50*/  ULEA UR4, UR5, UR4, 0x18 ;  /* 0x0000000405047291 */ /* 0x010fe2000f8ec0ff */
[----:B------:R-:W-:Y:S05]  /*5d60*/  BSSY.RECONVERGENT B0, `(.L_x_59) ;  /* 0x0000014000007945 */ /* 0x000fea0003800200 */
[----:B---3--:R-:W-:-:S02]  /*5d70*/  LEA R8, R6, UR4, 0x3 ;  /* 0x0000000406087c11 */ /* 0x008fc4000f8e18ff */
[----:B--2---:R-:W-:-:S04]  /*5d80*/  LEA R0, R0, UR4, 0x3 ;  /* 0x0000000400007c11 */ /* 0x004fc8000f8e18ff */
[----:B------:R-:W-:Y:S04]  /*5d90*/  LDS.64 R8, [R8] ;  /* 0x0000000008087984 */ /* 0x000fe80000000a00 */
[----:B------:R-:W2:Y:S02]  /*5da0*/  LDS.64 R6, [R0] ;  /* 0x0000000000067984 */ /* 0x000ea40000000a00 */
[----:B--2---:R-:W-:Y:S01]  /*5db0*/  FADD R7, R7, -R9 ;  /* 0x8000000907077221 */ /* 0x004fe20000000000 */
[----:B------:R-:W-:-:S03]  /*5dc0*/  FADD R6, R6, -R8 ;  /* 0x8000000806067221 */ /* 0x000fc60000000000 */
[----:B------:R-:W-:-:S04]  /*5dd0*/  FMUL R7, R7, R7 ;  /* 0x0000000707077220 */ /* 0x000fc80000400000 */
[----:B------:R-:W-:-:S04]  /*5de0*/  FFMA R14, |R6|, |R6|, R7 ;  /* 0x40000006060e7223 */ /* 0x000fc80000000207 */
[----:B------:R-:W-:Y:S01]  /*5df0*/  VIADD R4, R14, 0xf3000000 ;  /* 0xf30000000e047836 */ /* 0x000fe20000000000 */
[----:B------:R2:W3:Y:S04]  /*5e00*/  MUFU.RSQ R5, R14 ;  /* 0x0000000e00057308 */ /* 0x0004e80000001400 */
[----:B------:R-:W-:-:S13]  /*5e10*/  ISETP.GT.U32.AND P0, PT, R4, 0x727fffff, PT ;  /* 0x727fffff0400780c */ /* 0x000fda0003f04070 */
[----:B--23--:R-:W-:Y:S05]  /*5e20*/  @!P0 BRA `(.L_x_60) ;  /* 0x00000000000c8947 */ /* 0x00cfea0003800000 */
[----:B------:R-:W-:-:S07]  /*5e30*/  MOV R20, 0x5e50 ;  /* 0x00005e5000147802 */ /* 0x000fce0000000f00 */
[----:B01---5:R-:W-:Y:S05]  /*5e40*/  CALL.REL.NOINC `($__internal_1_$__cuda_sm20_sqrt_rn_f32_slowpath) ;  /* 0x0000002c00887944 */ /* 0x023fea0003c00000 */
[----:B------:R-:W-:Y:S05]  /*5e50*/  BRA `(.L_x_61) ;  /* 0x0000000000107947 */ /* 0x000fea0003800000 */
.L_x_60:
[----:B------:R-:W-:Y:S01]  /*5e60*/  FMUL.FTZ R21, R14, R5 ;  /* 0x000000050e157220 */ /* 0x000fe20000410000 */
[----:B------:R-:W-:-:S03]  /*5e70*/  FMUL.FTZ R4, R5, 0.5 ;  /* 0x3f00000005047820 */ /* 0x000fc60000410000 */
[----:B------:R-:W-:-:S04]  /*5e80*/  FFMA R0, -R21, R21, R14 ;  /* 0x0000001515007223 */ /* 0x000fc8000000010e */
[----:B------:R-:W-:-:S07]  /*5e90*/  FFMA R21, R0, R4, R21 ;  /* 0x0000000400157223 */ /* 0x000fce0000000015 */
.L_x_61:
[----:B------:R-:W-:Y:S05]  /*5ea0*/  BSYNC.RECONVERGENT B0 ;  /* 0x0000000000007941 */ /* 0x000fea0003800200 */
.L_x_59:
[----:B-----5:R-:W-:-:S05]  /*5eb0*/  FADD R21, R21, R3 ;  /* 0x0000000315157221 */ /* 0x020fca0000000000 */
[----:B------:R3:W-:Y:S02]  /*5ec0*/  ST.E desc[UR36][R18.64], R21 ;  /* 0x0000001512007985 */ /* 0x0007e4000c101924 */
.L_x_37:
[----:B------:R-:W-:Y:S01]  /*5ed0*/  MOV R34, 0x0 ;  /* 0x0000000000227802 */ /* 0x000fe20000000f00 */
[----:B------:R-:W-:Y:S02]  /*5ee0*/  IMAD.MOV.U32 R4, RZ, RZ, 0x4 ;  /* 0x00000004ff047424 */ /* 0x000fe400078e00ff */
[----:B------:R-:W-:Y:S01]  /*5ef0*/  IMAD.MOV.U32 R5, RZ, RZ, RZ ;  /* 0x000000ffff057224 */ /* 0x000fe200078e00ff */
[----:B01----:R0:W1:Y:S06]  /*5f00*/  LDC.64 R6, c[0x4][R34] ;  /* 0x0100000022067b82 */ /* 0x00306c0000000a00 */
[----:B---3--:R-:W-:-:S07]  /*5f10*/  LEPC R20, `(.L_x_62) ;  /* 0x000000001014794e */ /* 0x008fce0000000000 */
[----:B012--5:R-:W-:Y:S05]  /*5f20*/  CALL.ABS.NOINC R6 ;  /* 0x0000000006007343 */ /* 0x027fea0003c00000 */
.L_x_62:
[----:B------:R-:W-:Y:S01]  /*5f30*/  IMAD.MOV.U32 R3, RZ, RZ, 0x1 ;  /* 0x00000001ff037424 */ /* 0x000fe200078e00ff */
[----:B------:R0:W1:Y:S01]  /*5f40*/  LDC.64 R6, c[0x4][R34] ;  /* 0x0100000022067b82 */ /* 0x0000620000000a00 */
[----:B------:R-:W-:Y:S02]  /*5f50*/  IMAD.MOV.U32 R22, RZ, RZ, R4 ;  /* 0x000000ffff167224 */ /* 0x000fe400078e0004 */
[----:B------:R-:W-:Y:S02]  /*5f60*/  IMAD.MOV.U32 R23, RZ, RZ, R5 ;  /* 0x000000ffff177224 */ /* 0x000fe400078e0005 */
[----:B------:R-:W-:Y:S02]  /*5f70*/  IMAD.MOV.U32 R4, RZ, RZ, 0x4 ;  /* 0x00000004ff047424 */ /* 0x000fe400078e00ff */
[----:B------:R-:W-:Y:S01]  /*5f80*/  IMAD.MOV.U32 R5, RZ, RZ, RZ ;  /* 0x000000ffff057224 */ /* 0x000fe200078e00ff */
[----:B------:R0:W-:Y:S06]  /*5f90*/  ST.E desc[UR36][R22.64], R3 ;  /* 0x0000000316007985 */ /* 0x0001ec000c101924 */
[----:B------:R-:W-:-:S07]  /*5fa0*/  LEPC R20, `(.L_x_63) ;  /* 0x000000001014794e */ /* 0x000fce0000000000 */
[----:B01----:R-:W-:Y:S05]  /*5fb0*/  CALL.ABS.NOINC R6 ;  /* 0x0000000006007343 */ /* 0x003fea0003c00000 */
.L_x_63:
[----:B------:R-:W-:Y:S01]  /*5fc0*/  HFMA2 R3, -RZ, RZ, 0, 1.1920928955078125e-07 ;  /* 0x00000002ff037431 */ /* 0x000fe200000001ff */
[----:B------:R-:W-:Y:S01]  /*5fd0*/  BSSY.RECONVERGENT B0, `(.L_x_64) ;  /* 0x00001fd000007945 */ /* 0x000fe20003800200 */
[----:B------:R-:W-:Y:S02]  /*5fe0*/  IMAD.MOV.U32 R14, RZ, RZ, RZ ;  /* 0x000000ffff0e7224 */ /* 0x000fe400078e00ff */
[----:B------:R-:W-:Y:S02]  /*5ff0*/  IMAD.MOV.U32 R8, RZ, RZ, 0x0 ;  /* 0x00000000ff087424 */ /* 0x000fe400078e00ff */
[----:B------:R-:W-:Y:S01]  /*6000*/  IMAD.MOV.U32 R9, RZ, RZ, 0x40340000 ;  /* 0x40340000ff097424 */ /* 0x000fe200078e00ff */
[----:B------:R0:W-:Y:S06]  /*6010*/  ST.E desc[UR36][R4.64], R3 ;  /* 0x0000000304007985 */ /* 0x0001ec000c101924 */
.L_x_117:
[----:B-12---:R-:W1:Y:S01]  /*6020*/  I2F.U32.RP R10, R30 ;  /* 0x0000001e000a7306 */ /* 0x006e620000209000 */
[----:B------:R-:W-:Y:S01]  /*6030*/  SHF.R.U32.HI R0, RZ, 0x2, R29 ;  /* 0x00000002ff007819 */ /* 0x000fe2000001161d */
[----:B------:R-:W-:Y:S01]  /*6040*/  IMAD.SHL.U32 R12, R25, 0x10, RZ ;  /* 0x00000010190c7824 */ /* 0x000fe200078e00ff */
[----:B------:R-:W-:Y:S01]  /*6050*/  SHF.R.U32.HI R11, RZ, 0x2, R26 ;  /* 0x00000002ff0b7819 */ /* 0x000fe2000001161a */
[----:B------:R-:W-:Y:S01]  /*6060*/  IMAD.MOV R13, RZ, RZ, -R30 ;  /* 0x000000ffff0d7224 */ /* 0x000fe200078e0a1e */
[----:B------:R-:W-:Y:S01]  /*6070*/  LOP3.LUT R0, R0, R29, RZ, 0x3c, !PT ;  /* 0x0000001d00007212 */ /* 0x000fe200078e3cff */
[----:B------:R2:W5:Y:S04]  /*6080*/  LD.E R40, desc[UR36][R18.64] ;  /* 0x0000002412287980 */ /* 0x000568000c101900 */
[C---:B0-----:R-:W-:Y:S01]  /*6090*/  IMAD.SHL.U32 R3, R0.reuse, 0x2, RZ ;  /* 0x0000000200037824 */ /* 0x041fe200078e00ff */
[----:B-1----:R-:W0:Y:S04]  /*60a0*/  MUFU.RCP R10, R10 ;  /* 0x0000000a000a7308 */ /* 0x002e280000001000 */
[----:B------:R-:W-:-:S02]  /*60b0*/  LOP3.LUT R0, R0, R3, R12, 0x96, !PT ;  /* 0x0000000300007212 */ /* 0x000fc400078e960c */
[----:B------:R-:W-:Y:S02]  /*60c0*/  LOP3.LUT R3, R11, R26, RZ, 0x3c, !PT ;  /* 0x0000001a0b037212 */ /* 0x000fe400078e3cff */
[----:B------:R-:W-:-:S05]  /*60d0*/  LOP3.LUT R11, R0, R25, RZ, 0x3c, !PT ;  /* 0x00000019000b7212 */ /* 0x000fca00078e3cff */
[----:B------:R-:W-:Y:S02]  /*60e0*/  IMAD.SHL.U32 R0, R11, 0x10, RZ ;  /* 0x000000100b007824 */ /* 0x000fe400078e00ff */
[----:B0-----:R-:W-:Y:S02]  /*60f0*/  VIADD R6, R10, 0xffffffe ;  /* 0x0ffffffe0a067836 */ /* 0x001fe40000000000 */
[C---:B------:R-:W-:Y:S02]  /*6100*/  IMAD.SHL.U32 R10, R3.reuse, 0x2, RZ ;  /* 0x00000002030a7824 */ /* 0x040fe400078e00ff */
[----:B------:R0:W1:Y:S03]  /*6110*/  F2I.FTZ.U32.TRUNC.NTZ R7, R6 ;  /* 0x0000000600077305 */ /* 0x000066000021f000 */
[----:B------:R-:W-:Y:S02]  /*6120*/  LOP3.LUT R10, R3, R10, R0, 0x96, !PT ;  /* 0x0000000a030a7212 */ /* 0x000fe400078e9600 */
[C---:B------:R-:W-:Y:S01]  /*6130*/  IADD3 R0, PT, PT, R28.reuse, 0x587c5, R11 ;  /* 0x000587c51c007810 */ /* 0x040fe20007ffe00b */
[----:B------:R-:W-:Y:S01]  /*6140*/  VIADD R28, R28, 0xb0f8a ;  /* 0x000b0f8a1c1c7836 */ /* 0x000fe20000000000 */
[----:B------:R-:W-:Y:S01]  /*6150*/  LOP3.LUT R3, R10, R11, RZ, 0x3c, !PT ;  /* 0x0000000b0a037212 */ /* 0x000fe200078e3cff */
[----:B0-----:R-:W-:-:S04]  /*6160*/  IMAD.MOV.U32 R6, RZ, RZ, RZ ;  /* 0x000000ffff067224 */ /* 0x001fc800078e00ff */
[----:B------:R-:W-:Y:S02]  /*6170*/  IMAD.IADD R10, R3, 0x1, R28 ;  /* 0x00000001030a7824 */ /* 0x000fe400078e021c */
[----:B-1----:R-:W-:-:S04]  /*6180*/  IMAD R13, R13, R7, RZ ;  /* 0x000000070d0d7224 */ /* 0x002fc800078e02ff */
[----:B------:R-:W-:-:S06]  /*6190*/  IMAD.HI.U32 R7, R7, R13, R6 ;  /* 0x0000000d07077227 */ /* 0x000fcc00078e0006 */
[----:B------:R-:W-:-:S04]  /*61a0*/  IMAD.HI.U32 R6, R7, R0, RZ ;  /* 0x0000000007067227 */ /* 0x000fc800078e00ff */
[----:B------:R-:W-:-:S04]  /*61b0*/  IMAD.HI.U32 R12, R7, R10, RZ ;  /* 0x0000000a070c7227 */ /* 0x000fc800078e00ff */
[----:B------:R-:W-:Y:S02]  /*61c0*/  IMAD.MOV R13, RZ, RZ, -R6 ;  /* 0x000000ffff0d7224 */ /* 0x000fe400078e0a06 */
[----:B------:R-:W-:Y:S02]  /*61d0*/  IMAD.MOV R15, RZ, RZ, -R12 ;  /* 0x000000ffff0f7224 */ /* 0x000fe400078e0a0c */
[C---:B------:R-:W-:Y:S02]  /*61e0*/  IMAD R13, R30.reuse, R13, R0 ;  /* 0x0000000d1e0d7224 */ /* 0x040fe400078e0200 */
[----:B------:R-:W-:Y:S01]  /*61f0*/  IMAD R15, R30, R15, R10 ;  /* 0x0000000f1e0f7224 */ /* 0x000fe200078e020a */
[-C--:B------:R-:W-:Y:S02]  /*6200*/  LOP3.LUT R10, RZ, R30.reuse, RZ, 0x33, !PT ;  /* 0x0000001eff0a7212 */ /* 0x080fe400078e33ff */
[-C--:B------:R-:W-:Y:S02]  /*6210*/  ISETP.GE.U32.AND P0, PT, R13, R30.reuse, PT ;  /* 0x0000001e0d00720c */ /* 0x080fe40003f06070 */
[----:B------:R-:W-:-:S11]  /*6220*/  ISETP.GE.U32.AND P1, PT, R15, R30, PT ;  /* 0x0000001e0f00720c */ /* 0x000fd60003f26070 */
[--C-:B------:R-:W-:Y:S02]  /*6230*/  @P0 IMAD.IADD R13, R13, 0x1, -R30.reuse ;  /* 0x000000010d0d0824 */ /* 0x100fe400078e0a1e */
[----:B------:R-:W-:Y:S01]  /*6240*/  @P1 IMAD.IADD R15, R15, 0x1, -R30 ;  /* 0x000000010f0f1824 */ /* 0x000fe200078e0a1e */
[----:B------:R-:W-:Y:S02]  /*6250*/  ISETP.NE.U32.AND P1, PT, R30, RZ, PT ;  /* 0x000000ff1e00720c */ /* 0x000fe40003f25070 */
[-C--:B------:R-:W-:Y:S02]  /*6260*/  ISETP.GE.U32.AND P0, PT, R13, R30.reuse, PT ;  /* 0x0000001e0d00720c */ /* 0x080fe40003f06070 */
[----:B------:R-:W-:-:S11]  /*6270*/  ISETP.GE.U32.AND P2, PT, R15, R30, PT ;  /* 0x0000001e0f00720c */ /* 0x000fd60003f46070 */
[----:B------:R-:W-:Y:S02]  /*6280*/  @P0 IADD3 R13, PT, PT, -R30, R13, RZ ;  /* 0x0000000d1e0d0210 */ /* 0x000fe40007ffe1ff */
[----:B------:R-:W-:Y:S02]  /*6290*/  @P2 IMAD.IADD R15, R15, 0x1, -R30 ;  /* 0x000000010f0f2824 */ /* 0x000fe400078e0a1e */
[----:B------:R-:W-:-:S03]  /*62a0*/  SEL R13, R10, R13, !P1 ;  /* 0x0000000d0a0d7207 */ /* 0x000fc60004800000 */
[----:B------:R-:W-:Y:S02]  /*62b0*/  SEL R15, R10, R15, !P1 ;  /* 0x0000000f0a0f7207 */ /* 0x000fe40004800000 */
[----:B------:R-:W-:-:S03]  /*62c0*/  VIADD R13, R13, 0x1 ;  /* 0x000000010d0d7836 */ /* 0x000fc60000000000 */
[----:B------:R-:W-:Y:S02]  /*62d0*/  VIADD R39, R15, 0x1 ;  /* 0x000000010f277836 */ /* 0x000fe40000000000 */
[----:B------:R2:W-:Y:S04]  /*62e0*/  ST.E desc[UR36][R22.64], R13 ;  /* 0x0000000d16007985 */ /* 0x0005e8000c101924 */
[----:B------:R2:W-:Y:S04]  /*62f0*/  ST.E desc[UR36][R4.64], R39 ;  /* 0x0000002704007985 */ /* 0x0005e8000c101924 */
[----:B------:R-:W3:Y:S01]  /*6300*/  LD.E R41, desc[UR36][R22.64] ;  /* 0x0000002416297980 */ /* 0x000ee2000c101900 */
[----:B------:R-:W-:Y:S01]  /*6310*/  BSSY.RECONVERGENT B1, `(.L_x_65) ;  /* 0x0000021000017945 */ /* 0x000fe20003800200 */
[----:B------:R-:W-:-:S02]  /*6320*/  IMAD.MOV.U32 R0, RZ, RZ, R14 ;  /* 0x000000ffff007224 */ /* 0x000fc400078e000e */
[----:B------:R-:W-:Y:S01]  /*6330*/  IMAD.MOV.U32 R6, RZ, RZ, R11 ;  /* 0x000000ffff067224 */ /* 0x000fe200078e000b */
[----:B---3--:R-:W-:-:S13]  /*6340*/  ISETP.NE.AND P0, PT, R41, R39, PT ;  /* 0x000000272900720c */ /* 0x008fda0003f05270 */
[----:B--2---:R-:W-:Y:S05]  /*6350*/  @P0 BRA `(.L_x_66) ;  /* 0x0000000000700947 */ /* 0x004fea0003800000 */
[----:B------:R-:W-:Y:S01]  /*6360*/  BSSY.RECONVERGENT B2, `(.L_x_66) ;  /* 0x000001b000027945 */ /* 0x000fe20003800200 */
.L_x_67:
[----:B------:R-:W-:Y:S01]  /*6370*/  SHF.R.U32.HI R12, RZ, 0x2, R27 ;  /* 0x00000002ff0c7819 */ /* 0x000fe2000001161b */
[----:B------:R-:W-:Y:S02]  /*6380*/  IMAD.SHL.U32 R11, R3, 0x10, RZ ;  /* 0x00000010030b7824 */ /* 0x000fe400078e00ff */
[----:B------:R-:W-:Y:S01]  /*6390*/  VIADD R28, R28, 0x587c5 ;  /* 0x000587c51c1c7836 */ /* 0x000fe20000000000 */
[----:B------:R-:W-:-:S05]  /*63a0*/  LOP3.LUT R12, R12, R27, RZ, 0x3c, !PT ;  /* 0x0000001b0c0c7212 */ /* 0x000fca00078e3cff */
[----:B------:R-:W-:-:S05]  /*63b0*/  IMAD.SHL.U32 R13, R12, 0x2, RZ ;  /* 0x000000020c0d7824 */ /* 0x000fca00078e00ff */
[----:B------:R-:W-:-:S04]  /*63c0*/  LOP3.LUT R12, R12, R13, R11, 0x96, !PT ;  /* 0x0000000d0c0c7212 */ /* 0x000fc800078e960b */
[----:B------:R-:W-:-:S05]  /*63d0*/  LOP3.LUT R11, R12, R3, RZ, 0x3c, !PT ;  /* 0x000000030c0b7212 */ /* 0x000fca00078e3cff */
[----:B------:R-:W-:-:S04]  /*63e0*/  IMAD.IADD R12, R11, 0x1, R28 ;  /* 0x000000010b0c7824 */ /* 0x000fc800078e021c */
[----:B------:R-:W-:-:S04]  /*63f0*/  IMAD.HI.U32 R13, R7, R12, RZ ;  /* 0x0000000c070d7227 */ /* 0x000fc800078e00ff */
[----:B------:R-:W-:-:S04]  /*6400*/  IMAD.MOV R13, RZ, RZ, -R13 ;  /* 0x000000ffff0d7224 */ /* 0x000fc800078e0a0d */
[----:B------:R-:W-:-:S05]  /*6410*/  IMAD R13, R30, R13, R12 ;  /* 0x0000000d1e0d7224 */ /* 0x000fca00078e020c */
[----:B------:R-:W-:-:S13]  /*6420*/  ISETP.GE.U32.AND P0, PT, R13, R30, PT ;  /* 0x0000001e0d00720c */ /* 0x000fda0003f06070 */
[----:B------:R-:W-:-:S05]  /*6430*/  @P0 IMAD.IADD R13, R13, 0x1, -R30 ;  /* 0x000000010d0d0824 */ /* 0x000fca00078e0a1e */
[----:B------:R-:W-:-:S13]  /*6440*/  ISETP.GE.U32.AND P0, PT, R13, R30, PT ;  /* 0x0000001e0d00720c */ /* 0x000fda0003f06070 */
[----:B------:R-:W-:-:S05]  /*6450*/  @P0 IMAD.IADD R13, R13, 0x1, -R30 ;  /* 0x000000010d0d0824 */ /* 0x000fca00078e0a1e */
[----:B------:R-:W-:-:S05]  /*6460*/  SEL R13, R10, R13, !P1 ;  /* 0x0000000d0a0d7207 */ /* 0x000fca0004800000 */
[----:B------:R-:W-:-:S05]  /*6470*/  VIADD R41, R13, 0x1 ;  /* 0x000000010d297836 */ /* 0x000fca0000000000 */
[----:B------:R0:W-:Y:S04]  /*6480*/  ST.E desc[UR36][R22.64], R41 ;  /* 0x0000002916007985 */ /* 0x0001e8000c101924 */
[----:B------:R-:W2:Y:S01]  /*6490*/  LD.E R39, desc[UR36][R4.64] ;  /* 0x0000002404277980 */ /* 0x000ea2000c101900 */
[----:B------:R-:W-:Y:S02]  /*64a0*/  IMAD.MOV.U32 R27, RZ, RZ, R24 ;  /* 0x000000ffff1b7224 */ /* 0x000fe400078e0018 */
[----:B------:R-:W-:Y:S02]  /*64b0*/  IMAD.MOV.U32 R24, RZ, RZ, R25 ;  /* 0x000000ffff187224 */ /* 0x000fe400078e0019 */
[----:B------:R-:W-:Y:S01]  /*64c0*/  IMAD.MOV.U32 R25, RZ, RZ, R6 ;  /* 0x000000ffff197224 */ /* 0x000fe200078e0006 */
[----:B------:R-:W-:Y:S01]  /*64d0*/  MOV R6, R3 ;  /* 0x0000000300067202 */ /* 0x000fe20000000f00 */
[----:B------:R-:W-:Y:S01]  /*64e0*/  IMAD.MOV.U32 R3, RZ, RZ, R11 ;  /* 0x000000ffff037224 */ /* 0x000fe200078e000b */
[----:B--2---:R-:W-:-:S13]  /*64f0*/  ISETP.NE.AND P0, PT, R41, R39, PT ;  /* 0x000000272900720c */ /* 0x004fda0003f05270 */
[----:B0-----:R-:W-:Y:S05]  /*6500*/  @!P0 BRA `(.L_x_67) ;  /* 0xfffffffc00988947 */ /* 0x001fea000383ffff */
[----:B------:R-:W-:Y:S05]  /*6510*/  BSYNC.RECONVERGENT B2 ;  /* 0x0000000000027941 */ /* 0x000fea0003800200 */
.L_x_66:
[----:B------:R-:W-:Y:S05]  /*6520*/  BSYNC.RECONVERGENT B1 ;  /* 0x0000000000017941 */ /* 0x000fea0003800200 */
.L_x_65:
[----:B------:R-:W2:Y:S01]  /*6530*/  LD.E.64 R10, desc[UR36][R18.64+0x8] ;  /* 0x00000824120a7980 */ /* 0x000ea2000c101b00 */
[C---:B------:R-:W-:Y:S01]  /*6540*/  ISETP.NE.AND P0, PT, R41.reuse, RZ, PT ;  /* 0x000000ff2900720c */ /* 0x040fe20003f05270 */
[----:B------:R-:W-:Y:S01]  /*6550*/  BSSY.RECONVERGENT B1, `(.L_x_68) ;  /* 0x0000023000017945 */ /* 0x000fe20003800200 */
[----:B------:R-:W-:Y:S02]  /*6560*/  IMAD.MOV.U32 R26, RZ, RZ, R25 ;  /* 0x000000ffff1a7224 */ /* 0x000fe400078e0019 */
[----:B------:R-:W-:Y:S02]  /*6570*/  IMAD.MOV.U32 R7, RZ, RZ, R24 ;  /* 0x000000ffff077224 */ /* 0x000fe400078e0018 */
[----:B------:R-:W-:Y:S02]  /*6580*/  IMAD.MOV.U32 R25, RZ, RZ, RZ ;  /* 0x000000ffff197224 */ /* 0x000fe400078e00ff */
[----:B------:R-:W-:Y:S02]  /*6590*/  IMAD.MOV.U32 R29, RZ, RZ, R27 ;  /* 0x000000ffff1d7224 */ /* 0x000fe400078e001b */
[----:B--2---:R-:W-:-:S03]  /*65a0*/  IMAD.WIDE R12, R41, 0x4, R10 ;  /* 0x00000004290c7825 */ /* 0x004fc600078e020a */
[----:B------:R-:W-:Y:S05]  /*65b0*/  @!P0 BRA `(.L_x_69) ;  /* 0x0000000000708947 */ /* 0x000fea0003800000 */
[----:B------:R-:W2:Y:S04]  /*65c0*/  LD.E R14, desc[UR36][R12.64+-0x4] ;  /* 0xfffffc240c0e7980 */ /* 0x000ea8000c101900 */
[----:B------:R-:W3:Y:S01]  /*65d0*/  LD.E R15, desc[UR36][R12.64] ;  /* 0x000000240c0f7980 */ /* 0x000ee2000c101900 */
[----:B------:R-:W0:Y:S01]  /*65e0*/  S2UR UR5, SR_CgaCtaId ;  /* 0x00000000000579c3 */ /* 0x000e220000008800 */
[----:B------:R-:W-:Y:S01]  /*65f0*/  UMOV UR4, 0x400 ;  /* 0x0000040000047882 */ /* 0x000fe20000000000 */
[----:B------:R-:W-:Y:S01]  /*6600*/  BSSY.RECONVERGENT B2, `(.L_x_70) ;  /* 0x0000016000027945 */ /* 0x000fe20003800200 */
[----:B------:R-:W-:-:S04]  /*6610*/  UIADD3 UR4, UPT, UPT, UR4, 0x800, URZ ;  /* 0x0000080004047890 */ /* 0x000fc8000fffe0ff */
[----:B0-----:R-:W-:-:S06]  /*6620*/  ULEA UR4, UR5, UR4, 0x18 ;  /* 0x0000000405047291 */ /* 0x001fcc000f8ec0ff */
[----:B--2---:R-:W-:Y:S02]  /*6630*/  LEA R14, R14, UR4, 0x3 ;  /* 0x000000040e0e7c11 */ /* 0x004fe4000f8e18ff */
[----:B---3--:R-:W-:-:S04]  /*6640*/  LEA R20, R15, UR4, 0x3 ;  /* 0x000000040f147c11 */ /* 0x008fc8000f8e18ff */
        /* <DEDUP_REMOVED lines=11> */
[----:B-----5:R-:W-:Y:S05]  /*6700*/  CALL.REL.NOINC `($__internal_1_$__cuda_sm20_sqrt_rn_f32_slowpath) ;  /* 0x0000002400587944 */ /* 0x020fea0003c00000 */
[----:B------:R-:W-:Y:S05]  /*6710*/  BRA `(.L_x_72) ;  /* 0x0000000000107947 */ /* 0x000fea0003800000 */
.L_x_71:
[----:B------:R-:W-:Y:S01]  /*6720*/  FMUL.FTZ R21, R14, R25 ;  /* 0x000000190e157220 */ /* 0x000fe20000410000 */
[----:B------:R-:W-:-:S03]  /*6730*/  FMUL.FTZ R15, R25, 0.5 ;  /* 0x3f000000190f7820 */ /* 0x000fc60000410000 */
[----:B------:R-:W-:-:S04]  /*6740*/  FFMA R14, -R21, R21, R14 ;  /* 0x00000015150e7223 */ /* 0x000fc8000000010e */
[----:B------:R-:W-:-:S07]  /*6750*/  FFMA R21, R14, R15, R21 ;  /* 0x0000000f0e157223 */ /* 0x000fce0000000015 */
.L_x_72:
[----:B------:R-:W-:Y:S05]  /*6760*/  BSYNC.RECONVERGENT B2 ;  /* 0x0000000000027941 */ /* 0x000fea0003800200 */
.L_x_70:
[----:B------:R-:W-:-:S07]  /*6770*/  FADD R25, RZ, R21 ;  /* 0x00000015ff197221 */ /* 0x000fce0000000000 */
.L_x_69:
[----:B------:R-:W-:Y:S05]  /*6780*/  BSYNC.RECONVERGENT B1 ;  /* 0x0000000000017941 */ /* 0x000fea0003800200 */
.L_x_68:
[----:B------:R-:W-:Y:S01]  /*6790*/  ISETP.NE.AND P0, PT, R41, R30, PT ;  /* 0x0000001e2900720c */ /* 0x000fe20003f05270 */
[----:B------:R-:W-:-:S12]  /*67a0*/  BSSY.RECONVERGENT B1, `(.L_x_73) ;  /* 0x000001e000017945 */ /* 0x000fd80003800200 */
        /* <DEDUP_REMOVED lines=23> */
.L_x_76:
[----:B------:R-:W-:Y:S01]  /*6920*/  FMUL.FTZ R21, R14, R27 ;  /* 0x0000001b0e157220 */ /* 0x000fe20000410000 */
[----:B------:R-:W-:-:S03]  /*6930*/  FMUL.FTZ R15, R27, 0.5 ;  /* 0x3f0000001b0f7820 */ /* 0x000fc60000410000 */
[----:B------:R-:W-:-:S04]  /*6940*/  FFMA R14, -R21, R21, R14 ;  /* 0x00000015150e7223 */ /* 0x000fc8000000010e */
[----:B------:R-:W-:-:S07]  /*6950*/  FFMA R21, R14, R15, R21 ;  /* 0x0000000f0e157223 */ /* 0x000fce0000000015 */
.L_x_77:
[----:B------:R-:W-:Y:S05]  /*6960*/  BSYNC.RECONVERGENT B2 ;  /* 0x0000000000027941 */ /* 0x000fea0003800200 */
.L_x_75:
[----:B------:R-:W-:-:S07]  /*6970*/  FADD R25, R25, R21 ;  /* 0x0000001519197221 */ /* 0x000fce0000000000 */
.L_x_74:
[----:B------:R-:W-:Y:S05]  /*6980*/  BSYNC.RECONVERGENT B1 ;  /* 0x0000000000017941 */ /* 0x000fea0003800200 */
.L_x_73:
[----:B------:R-:W-:Y:S01]  /*6990*/  ISETP.NE.AND P0, PT, R39, RZ, PT ;  /* 0x000000ff2700720c */ /* 0x000fe20003f05270 */
[----:B------:R-:W-:Y:S01]  /*69a0*/  BSSY.RECONVERGENT B1, `(.L_x_78) ;  /* 0x0000021000017945 */ /* 0x000fe20003800200 */
[----:B------:R-:W-:-:S11]  /*69b0*/  IMAD.MOV.U32 R24, RZ, RZ, RZ ;  /* 0x000000ffff187224 */ /* 0x000fd600078e00ff */
[----:B------:R-:W-:Y:S05]  /*69c0*/  @!P0 BRA `(.L_x_79) ;  /* 0x0000000000788947 */ /* 0x000fea0003800000 */
[----:B------:R-:W-:-:S05]  /*69d0*/  IMAD.WIDE R14, R39, 0x4, R10 ;  /* 0x00000004270e7825 */ /* 0x000fca00078e020a */
        /* <DEDUP_REMOVED lines=19> */
[----:B------:R-:W-:Y:S01]  /*6b10*/  IMAD.MOV.U32 R14, RZ, RZ, R36 ;  /* 0x000000ffff0e7224 */ /* 0x000fe200078e0024 */
[----:B------:R-:W-:-:S07]  /*6b20*/  MOV R20, 0x6b40 ;  /* 0x00006b4000147802 */ /* 0x000fce0000000f00 */
[----:B-----5:R-:W-:Y:S05]  /*6b30*/  CALL.REL.NOINC `($__internal_1_$__cuda_sm20_sqrt_rn_f32_slowpath) ;  /* 0x00000020004c7944 */ /* 0x020fea0003c00000 */
[----:B------:R-:W-:Y:S05]  /*6b40*/  BRA `(.L_x_82) ;  /* 0x0000000000107947 */ /* 0x000fea0003800000 */
.L_x_81:
[----:B------:R-:W-:Y:S01]  /*6b50*/  FMUL.FTZ R21, R36, R15 ;  /* 0x0000000f24157220 */ /* 0x000fe20000410000 */
[----:B------:R-:W-:-:S03]  /*6b60*/  FMUL.FTZ R15, R15, 0.5 ;  /* 0x3f0000000f0f7820 */ /* 0x000fc60000410000 */
[----:B------:R-:W-:-:S04]  /*6b70*/  FFMA R14, -R21, R21, R36 ;  /* 0x00000015150e7223 */ /* 0x000fc80000000124 */
[----:B------:R-:W-:-:S07]  /*6b80*/  FFMA R21, R14, R15, R21 ;  /* 0x0000000f0e157223 */ /* 0x000fce0000000015 */
.L_x_82:
[----:B------:R-:W-:Y:S05]  /*6b90*/  BSYNC.RECONVERGENT B2 ;  /* 0x0000000000027941 */ /* 0x000fea0003800200 */
.L_x_80:
[----:B------:R-:W-:-:S07]  /*6ba0*/  FADD R24, RZ, R21 ;  /* 0x00000015ff187221 */ /* 0x000fce0000000000 */
.L_x_79:
[----:B------:R-:W-:Y:S05]  /*6bb0*/  BSYNC.RECONVERGENT B1 ;  /* 0x0000000000017941 */ /* 0x000fea0003800200 */
.L_x_78:
[----:B------:R-:W-:Y:S01]  /*6bc0*/  ISETP.NE.AND P0, PT, R39, R30, PT ;  /* 0x0000001e2700720c */ /* 0x000fe20003f05270 */
[----:B------:R-:W-:-:S12]  /*6bd0*/  BSSY.RECONVERGENT B1, `(.L_x_83) ;  /* 0x0000024000017945 */ /* 0x000fd80003800200 */
[----:B------:R-:W-:Y:S05]  /*6be0*/  @P0 BRA `(.L_x_84) ;  /* 0x0000000000100947 */ /* 0x000fea0003800000 */
[----:B------:R-:W-:-:S05]  /*6bf0*/  IADD3 R14, P0, PT, R16, R10, RZ ;  /* 0x0000000a100e7210 */ /* 0x000fca0007f1e0ff */
[----:B------:R-:W-:-:S05]  /*6c00*/  IMAD.X R15, R17, 0x1, R11, P0 ;  /* 0x00000001110f7824 */ /* 0x000fca00000e060b */
[----:B------:R0:W5:Y:S01]  /*6c10*/  LD.E R27, desc[UR36][R14.64+-0x4] ;  /* 0xfffffc240e1b7980 */ /* 0x000162000c101900 */
[----:B------:R-:W-:Y:S05]  /*6c20*/  BRA `(.L_x_85) ;  /* 0x0000000000787947 */ /* 0x000fea0003800000 */
.L_x_84:
        /* <DEDUP_REMOVED lines=24> */
.L_x_87:
[----:B------:R-:W-:Y:S01]  /*6db0*/  FMUL.FTZ R21, R20, R37 ;  /* 0x0000002514157220 */ /* 0x000fe20000410000 */
[----:B------:R-:W-:-:S03]  /*6dc0*/  FMUL.FTZ R15, R37, 0.5 ;  /* 0x3f000000250f7820 */ /* 0x000fc60000410000 */
[----:B------:R-:W-:-:S04]  /*6dd0*/  FFMA R14, -R21, R21, R20 ;  /* 0x00000015150e7223 */ /* 0x000fc80000000114 */
[----:B------:R-:W-:-:S07]  /*6de0*/  FFMA R21, R14, R15, R21 ;  /* 0x0000000f0e157223 */ /* 0x000fce0000000015 */
.L_x_88:
[----:B------:R-:W-:Y:S05]  /*6df0*/  BSYNC.RECONVERGENT B2 ;  /* 0x0000000000027941 */ /* 0x000fea0003800200 */
.L_x_86:
[----:B------:R-:W-:-:S07]  /*6e00*/  FADD R24, R24, R21 ;  /* 0x0000001518187221 */ /* 0x000fce0000000000 */
.L_x_85:
[----:B------:R-:W-:Y:S05]  /*6e10*/  BSYNC.RECONVERGENT B1 ;  /* 0x0000000000017941 */ /* 0x000fea0003800200 */
.L_x_83:
[----:B------:R-:W2:Y:S04]  /*6e20*/  LD.E R21, desc[UR36][R12.64] ;  /* 0x000000240c157980 */ /* 0x000ea8000c101900 */
[----:B-----5:R1:W-:Y:S04]  /*6e30*/  ST.E desc[UR36][R12.64], R27 ;  /* 0x0000001b0c007985 */ /* 0x0203e8000c101924 */
[----:B0-----:R-:W3:Y:S02]  /*6e40*/  LD.E R15, desc[UR36][R4.64] ;  /* 0x00000024040f7980 */ /* 0x001ee4000c101900 */
[----:B---3--:R-:W-:-:S05]  /*6e50*/  IMAD.WIDE R14, R15, 0x4, R10 ;  /* 0x000000040f0e7825 */ /* 0x008fca00078e020a */
[----:B--2---:R1:W-:Y:S04]  /*6e60*/  ST.E desc[UR36][R14.64], R21 ;  /* 0x000000150e007985 */ /* 0x0043e8000c101924 */
[----:B------:R-:W2:Y:S04]  /*6e70*/  LD.E R45, desc[UR36][R22.64] ;  /* 0x00000024162d7980 */ /* 0x000ea8000c101900 */
[----:B------:R1:W5:Y:S01]  /*6e80*/  LD.E.64 R10, desc[UR36][R18.64+0x8] ;  /* 0x00000824120a7980 */ /* 0x000362000c101b00 */
[----:B------:R-:W-:Y:S01]  /*6e90*/  FADD R25, R40, -R25 ;  /* 0x8000001928197221 */ /* 0x000fe20000000000 */
[----:B------:R-:W-:Y:S03]  /*6ea0*/  BSSY.RECONVERGENT B1, `(.L_x_89) ;  /* 0x0000022000017945 */ /* 0x000fe60003800200 */
[----:B------:R-:W-:Y:S01]  /*6eb0*/  FADD R24, R25, -R24 ;  /* 0x8000001819187221 */ /* 0x000fe20000000000 */
[----:B------:R-:W-:Y:S01]  /*6ec0*/  IMAD.MOV.U32 R25, RZ, RZ, RZ ;  /* 0x000000ffff197224 */ /* 0x000fe200078e00ff */
[----:B--2---:R-:W-:-:S13]  /*6ed0*/  ISETP.NE.AND P0, PT, R45, RZ, PT ;  /* 0x000000ff2d00720c */ /* 0x004fda0003f05270 */
[----:B-1----:R-:W-:Y:S05]  /*6ee0*/  @!P0 BRA `(.L_x_90) ;  /* 0x0000000000748947 */ /* 0x002fea0003800000 */
[----:B-----5:R-:W-:-:S05]  /*6ef0*/  IMAD.WIDE R12, R45, 0x4, R10 ;  /* 0x000000042d0c7825 */ /* 0x020fca00078e020a */
        /* <DEDUP_REMOVED lines=20> */
[----:B------:R-:W-:Y:S05]  /*7040*/  CALL.REL.NOINC `($__internal_1_$__cuda_sm20_sqrt_rn_f32_slowpath) ;  /* 0x0000001c00087944 */ /* 0x000fea0003c00000 */
[----:B------:R-:W-:Y:S05]  /*7050*/  BRA `(.L_x_93) ;  /* 0x0000000000107947 */ /* 0x000fea0003800000 */
.L_x_92:
[----:B------:R-:W-:Y:S01]  /*7060*/  FMUL.FTZ R21, R14, R13 ;  /* 0x0000000d0e157220 */ /* 0x000fe20000410000 */
[----:B------:R-:W-:-:S03]  /*7070*/  FMUL.FTZ R13, R13, 0.5 ;  /* 0x3f0000000d0d7820 */ /* 0x000fc60000410000 */
[----:B------:R-:W-:-:S04]  /*7080*/  FFMA R12, -R21, R21, R14 ;  /* 0x00000015150c7223 */ /* 0x000fc8000000010e */
[----:B------:R-:W-:-:S07]  /*7090*/  FFMA R21, R12, R13, R21 ;  /* 0x0000000d0c157223 */ /* 0x000fce0000000015 */
.L_x_93:
[----:B------:R-:W-:Y:S05]  /*70a0*/  BSYNC.RECONVERGENT B2 ;  /* 0x0000000000027941 */ /* 0x000fea0003800200 */
.L_x_91:
[----:B------:R-:W-:-:S07]  /*70b0*/  FADD R25, RZ, R21 ;  /* 0x00000015ff197221 */ /* 0x000fce0000000000 */
.L_x_90:
[----:B------:R-:W-:Y:S05]  /*70c0*/  BSYNC.RECONVERGENT B1 ;  /* 0x0000000000017941 */ /* 0x000fea0003800200 */
.L_x_89:
[----:B------:R-:W-:Y:S01]  /*70d0*/  ISETP.NE.AND P0, PT, R45, R30, PT ;  /* 0x0000001e2d00720c */ /* 0x000fe20003f05270 */
[----:B------:R-:W-:-:S12]  /*70e0*/  BSSY.RECONVERGENT B1, `(.L_x_94) ;  /* 0x000001f000017945 */ /* 0x000fd80003800200 */
[----:B------:R-:W-:Y:S05]  /*70f0*/  @!P0 BRA `(.L_x_95) ;  /* 0x0000000000748947 */ /* 0x000fea0003800000 */
        /* <DEDUP_REMOVED lines=23> */
.L_x_97:
[----:B------:R-:W-:Y:S01]  /*7270*/  FMUL.FTZ R21, R14, R13 ;  /* 0x0000000d0e157220 */ /* 0x000fe20000410000 */
[----:B------:R-:W-:-:S03]  /*7280*/  FMUL.FTZ R13, R13, 0.5 ;  /* 0x3f0000000d0d7820 */ /* 0x000fc60000410000 */
[----:B------:R-:W-:-:S04]  /*7290*/  FFMA R12, -R21, R21, R14 ;  /* 0x00000015150c7223 */ /* 0x000fc8000000010e */
[----:B------:R-:W-:-:S07]  /*72a0*/  FFMA R21, R12, R13, R21 ;  /* 0x0000000d0c157223 */ /* 0x000fce0000000015 */
.L_x_98:
[----:B------:R-:W-:Y:S05]  /*72b0*/  BSYNC.RECONVERGENT B2 ;  /* 0x0000000000027941 */ /* 0x000fea0003800200 */
.L_x_96:
[----:B------:R-:W-:-:S07]  /*72c0*/  FADD R25, R25, R21 ;  /* 0x0000001519197221 */ /* 0x000fce0000000000 */
.L_x_95:
[----:B------:R-:W-:Y:S05]  /*72d0*/  BSYNC.RECONVERGENT B1 ;  /* 0x0000000000017941 */ /* 0x000fea0003800200 */
.L_x_94:
[----:B------:R-:W2:Y:S01]  /*72e0*/  LD.E R27, desc[UR36][R4.64] ;  /* 0x00000024041b7980 */ /* 0x000ea2000c101900 */
[----:B------:R-:W-:Y:S01]  /*72f0*/  BSSY.RECONVERGENT B1, `(.L_x_99) ;  /* 0x0000022000017945 */ /* 0x000fe20003800200 */
[----:B------:R-:W-:Y:S02]  /*7300*/  HFMA2 R47, -RZ, RZ, 0, 0 ;  /* 0x00000000ff2f7431 */ /* 0x000fe400000001ff */
[----:B------:R-:W-:Y:S01]  /*7310*/  FADD R24, R24, R25 ;  /* 0x0000001918187221 */ /* 0x000fe20000000000 */
[C---:B--2---:R-:W-:Y:S01]  /*7320*/  ISETP.NE.AND P0, PT, R27.reuse, RZ, PT ;  /* 0x000000ff1b00720c */ /* 0x044fe20003f05270 */
[----:B-----5:R-:W-:-:S12]  /*7330*/  IMAD.WIDE R12, R27, 0x4, R10 ;  /* 0x000000041b0c7825 */ /* 0x020fd800078e020a */
        /* <DEDUP_REMOVED lines=23> */
.L_x_102:
[----:B------:R-:W-:Y:S01]  /*74b0*/  FMUL.FTZ R21, R14, R25 ;  /* 0x000000190e157220 */ /* 0x000fe20000410000 */
[----:B------:R-:W-:-:S03]  /*74c0*/  FMUL.FTZ R15, R25, 0.5 ;  /* 0x3f000000190f7820 */ /* 0x000fc60000410000 */
[----:B------:R-:W-:-:S04]  /*74d0*/  FFMA R14, -R21, R21, R14 ;  /* 0x00000015150e7223 */ /* 0x000fc8000000010e */
[----:B------:R-:W-:-:S07]  /*74e0*/  FFMA R21, R14, R15, R21 ;  /* 0x0000000f0e157223 */ /* 0x000fce0000000015 */
.L_x_103:
[----:B------:R-:W-:Y:S05]  /*74f0*/  BSYNC.RECONVERGENT B2 ;  /* 0x0000000000027941 */ /* 0x000fea0003800200 */
.L_x_101:
[----:B------:R-:W-:-:S07]  /*7500*/  FADD R47, RZ, R21 ;  /* 0x00000015ff2f7221 */ /* 0x000fce0000000000 */
.L_x_100:
[----:B------:R-:W-:Y:S05]  /*7510*/  BSYNC.RECONVERGENT B1 ;  /* 0x0000000000017941 */ /* 0x000fea0003800200 */
.L_x_99:
        /* <DEDUP_REMOVED lines=25> */
.L_x_107:
[----:B------:R-:W-:Y:S01]  /*76b0*/  FMUL.FTZ R21, R14, R25 ;  /* 0x000000190e157220 */ /* 0x000fe20000410000 */
[----:B------:R-:W-:-:S03]  /*76c0*/  FMUL.FTZ R15, R25, 0.5 ;  /* 0x3f000000190f7820 */ /* 0x000fc60000410000 */
[----:B------:R-:W-:-:S04]  /*76d0*/  FFMA R14, -R21, R21, R14 ;  /* 0x00000015150e7223 */ /* 0x000fc8000000010e */
[----:B------:R-:W-:-:S07]  /*76e0*/  FFMA R21, R14, R15, R21 ;  /* 0x0000000f0e157223 */ /* 0x000fce0000000015 */
.L_x_108:
[----:B------:R-:W-:Y:S05]  /*76f0*/  BSYNC.RECONVERGENT B2 ;  /* 0x0000000000027941 */ /* 0x000fea0003800200 */
.L_x_106:
[----:B------:R-:W-:-:S07]  /*7700*/  FADD R47, R47, R21 ;  /* 0x000000152f2f7221 */ /* 0x000fce0000000000 */
.L_x_105:
[----:B------:R-:W-:Y:S05]  /*7710*/  BSYNC.RECONVERGENT B1 ;  /* 0x0000000000017941 */ /* 0x000fea0003800200 */
.L_x_104:
[----:B------:R-:W-:Y:S01]  /*7720*/  FADD R47, R24, R47 ;  /* 0x0000002f182f7221 */ /* 0x000fe20000000000 */
[----:B------:R-:W-:Y:S04]  /*7730*/  BSSY.RECONVERGENT B1, `(.L_x_109) ;  /* 0x0000081000017945 */ /* 0x000fe80003800200 */
[----:B------:R-:W-:-:S13]  /*7740*/  FSETP.GEU.AND P0, PT, R47, R40, PT ;  /* 0x000000282f00720b */ /* 0x000fda0003f0e000 */
[----:B------:R0:W-:Y:S01]  /*7750*/  @!P0 ST.E desc[UR36][R18.64], R47 ;  /* 0x0000002f12008985 */ /* 0x0001e2000c101924 */
[----:B------:R-:W-:Y:S02]  /*7760*/  @!P0 IMAD.MOV.U32 R27, RZ, RZ, R26 ;  /* 0x000000ffff1b8224 */ /* 0x000fe400078e001a */
[----:B------:R-:W-:Y:S02]  /*7770*/  @!P0 IMAD.MOV.U32 R14, RZ, RZ, RZ ;  /* 0x000000ffff0e8224 */ /* 0x000fe400078e00ff */
[----:B------:R-:W-:Y:S02]  /*7780*/  @!P0 IMAD.MOV.U32 R25, RZ, RZ, R3 ;  /* 0x000000ffff198224 */ /* 0x000fe400078e0003 */
[----:B------:R-:W-:Y:S02]  /*7790*/  @!P0 IMAD.MOV.U32 R24, RZ, RZ, R6 ;  /* 0x000000ffff188224 */ /* 0x000fe400078e0006 */
[----:B------:R-:W-:Y:S01]  /*77a0*/  @!P0 IMAD.MOV.U32 R26, RZ, RZ, R7 ;  /* 0x000000ffff1a8224 */ /* 0x000fe200078e0007 */
[----:B------:R-:W-:Y:S06]  /*77b0*/  @!P0 BRA `(.L_x_110) ;  /* 0x0000000400e08947 */ /* 0x000fec0003800000 */
[----:B------:R-:W-:Y:S01]  /*77c0*/  UMOV UR4, 0x812dea11 ;  /* 0x812dea1100047882 */ /* 0x000fe20000000000 */
[----:B------:R-:W-:Y:S01]  /*77d0*/  UMOV UR5, 0x3d719799 ;  /* 0x3d71979900057882 */ /* 0x000fe20000000000 */
[----:B------:R-:W-:Y:S01]  /*77e0*/  BSSY.RECONVERGENT B2, `(.L_x_111) ;  /* 0x0000058000027945 */ /* 0x000fe20003800200 */
[----:B------:R-:W-:Y:S01]  /*77f0*/  DSETP.GEU.AND P0, PT, R8, UR4, PT ;  /* 0x0000000408007e2a */ /* 0x000fe2000bf0e000 */
[----:B------:R-:W-:-:S13]  /*7800*/  IMAD.MOV.U32 R24, RZ, RZ, RZ ;  /* 0x000000ffff187224 */ /* 0x000fda00078e00ff */
[----:B------:R-:W-:Y:S05]  /*7810*/  @!P0 BRA `(.L_x_112) ;  /* 0x0000000400508947 */ /* 0x000fea0003800000 */
[----:B------:R-:W1:Y:S01]  /*7820*/  MUFU.RCP64H R15, R9 ;  /* 0x00000009000f7308 */ /* 0x000e620000001800 */
[----:B------:R-:W-:Y:S02]  /*7830*/  IMAD.MOV.U32 R14, RZ, RZ, 0x1 ;  /* 0x00000001ff0e7424 */ /* 0x000fe400078e00ff */
[----:B------:R-:W-:Y:S01]  /*7840*/  FADD R24, R40, -R47 ;  /* 0x8000002f28187221 */ /* 0x000fe20000000000 */
[----:B------:R-:W-:Y:S05]  /*7850*/  BSSY.RECONVERGENT B3, `(.L_x_113) ;  /* 0x0000014000037945 */ /* 0x000fea0003800200 */
[----:B------:R-:W2:Y:S01]  /*7860*/  F2F.F64.F32 R24, R24 ;  /* 0x0000001800187310 */ /* 0x000ea20000201800 */
[----:B-1----:R-:W-:Y:S01]  /*7870*/  DFMA R20, R14, -R8, 1 ;  /* 0x3ff000000e14742b */ /* 0x002fe20000000808 */
[----:B--2---:R-:W-:-:S07]  /*7880*/  FSETP.GEU.AND P1, PT, |R25|, 6.5827683646048100446e-37, PT ;  /* 0x036000001900780b */ /* 0x004fce0003f2e200 */
[----:B------:R-:W-:-:S08]  /*7890*/  DFMA R20, R20, R20, R20 ;  /* 0x000000141414722b */ /* 0x000fd00000000014 */
[----:B------:R-:W-:-:S08]  /*78a0*/  DFMA R20, R14, R20, R14 ;  /* 0x000000140e14722b */ /* 0x000fd0000000000e */
[----:B------:R-:W-:-:S08]  /*78b0*/  DFMA R14, R20, -R8, 1 ;  /* 0x3ff00000140e742b */ /* 0x000fd00000000808 */
[----:B------:R-:W-:-:S08]  /*78c0*/  DFMA R14, R20, R14, R20 ;  /* 0x0000000e140e722b */ /* 0x000fd00000000014 */
[----:B------:R-:W-:-:S08]  /*78d0*/  DMUL R20, R24, R14 ;  /* 0x0000000e18147228 */ /* 0x000fd00000000000 */
[----:B------:R-:W-:-:S08]  /*78e0*/  DFMA R36, R20, -R8, R24 ;  /* 0x800000081424722b */ /* 0x000fd00000000018 */
[----:B------:R-:W-:-:S10]  /*78f0*/  DFMA R14, R14, R36, R20 ;  /* 0x000000240e0e722b */ /* 0x000fd40000000014 */
[----:B------:R-:W-:-:S05]  /*7900*/  FFMA R20, RZ, R9, R15 ;  /* 0x00000009ff147223 */ /* 0x000fca000000000f */
[----:B------:R-:W-:-:S13]  /*7910*/  FSETP.GT.AND P0, PT, |R20|, 1.469367938527859385e-39, PT ;  /* 0x001000001400780b */ /* 0x000fda0003f04200 */
[----:B------:R-:W-:Y:S05]  /*7920*/  @P0 BRA P1, `(.L_x_114) ;  /* 0x0000000000180947 */ /* 0x000fea0000800000 */
[----:B------:R-:W-:Y:S01]  /*7930*/  IMAD.MOV.U32 R20, RZ, RZ, R8 ;  /* 0x000000ffff147224 */ /* 0x000fe200078e0008 */
[----:B------:R-:W-:Y:S01]  /*7940*/  MOV R34, 0x7970 ;  /* 0x0000797000227802 */ /* 0x000fe20000000f00 */
[----:B------:R-:W-:-:S07]  /*7950*/  IMAD.MOV.U32 R21, RZ, RZ, R9 ;  /* 0x000000ffff157224 */ /* 0x000fce00078e0009 */
[----:B0-----:R-:W-:Y:S05]  /*7960*/  CALL.REL.NOINC `($__internal_0_$__cuda_sm20_div_rn_f64_full) ;  /* 0x0000000c00547944 */ /* 0x001fea0003c00000 */
[----:B------:R-:W-:Y:S02]  /*7970*/  IMAD.MOV.U32 R14, RZ, RZ, R38 ;  /* 0x000000ffff0e7224 */ /* 0x000fe400078e0026 */
[----:B------:R-:W-:-:S07]  /*7980*/  IMAD.MOV.U32 R15, RZ, RZ, R39 ;  /* 0x000000ffff0f7224 */ /* 0x000fce00078e0027 */
.L_x_114:
[----:B------:R-:W-:Y:S05]  /*7990*/  BSYNC.RECONVERGENT B3 ;  /* 0x0000000000037941 */ /* 0x000fea0003800200 */
.L_x_113:
[----:B------:R-:W-:Y:S01]  /*79a0*/  IMAD.MOV.U32 R20, RZ, RZ, 0x652b82fe ;  /* 0x652b82feff147424 */ /* 0x000fe200078e00ff */
[----:B------:R-:W-:Y:S01]  /*79b0*/  UMOV UR4, 0xfefa39ef ;  /* 0xfefa39ef00047882 */ /* 0x000fe20000000000 */
[----:B------:R-:W-:Y:S01]  /*79c0*/  IMAD.MOV.U32 R21, RZ, RZ, 0x3ff71547 ;  /* 0x3ff71547ff157424 */ /* 0x000fe200078e00ff */
[----:B------:R-:W-:Y:S01]  /*79d0*/  UMOV UR5, 0x3fe62e42 ;  /* 0x3fe62e4200057882 */ /* 0x000fe20000000000 */
[----:B------:R-:W-:Y:S01]  /*79e0*/  FSETP.GEU.AND P0, PT, |R15|, 4.1917929649353027344, PT ;  /* 0x4086232b0f00780b */ /* 0x000fe20003f0e200 */
[----:B------:R-:W-:Y:S03]  /*79f0*/  BSSY.RECONVERGENT B3, `(.L_x_115) ;  /* 0x0000035000037945 */ /* 0x000fe60003800200 */
[----:B------:R-:W-:-:S08]  /*7a00*/  DFMA R20, R14, R20, 6.75539944105574400000e+15 ;  /* 0x433800000e14742b */ /* 0x000fd00000000014 */
[----:B------:R-:W-:-:S08]  /*7a10*/  DADD R24, R20, -6.75539944105574400000e+15 ;  /* 0xc338000014187429 */ /* 0x000fd00000000000 */
[----:B------:R-:W-:Y:S01]  /*7a20*/  DFMA R36, R24, -UR4, R14 ;  /* 0x8000000418247c2b */ /* 0x000fe2000800000e */
[----:B------:R-:W-:Y:S01]  /*7a30*/  UMOV UR4, 0x3b39803f ;  /* 0x3b39803f00047882 */ /* 0x000fe20000000000 */
[----:B------:R-:W-:-:S06]  /*7a40*/  UMOV UR5, 0x3c7abc9e ;  /* 0x3c7abc9e00057882 */ /* 0x000fcc0000000000 */
[----:B------:R-:W-:Y:S01]  /*7a50*/  DFMA R24, R24, -UR4, R36 ;  /* 0x8000000418187c2b */ /* 0x000fe20008000024 */
[----:B------:R-:W-:Y:S01]  /*7a60*/  UMOV UR4, 0x69ce2bdf ;  /* 0x69ce2bdf00047882 */ /* 0x000fe20000000000 */
[----:B------:R-:W-:Y:S01]  /*7a70*/  IMAD.MOV.U32 R36, RZ, RZ, -0x35dec16 ;  /* 0xfca213eaff247424 */ /* 0x000fe200078e00ff */
[----:B------:R-:W-:Y:S01]  /*7a80*/  MOV R37, 0x3e928af3 ;  /* 0x3e928af300257802 */ /* 0x000fe20000000f00 */
[----:B------:R-:W-:-:S05]  /*7a90*/  UMOV UR5, 0x3e5ade15 ;  /* 0x3e5ade1500057882 */ /* 0x000fca0000000000 */
[----:B------:R-:W-:Y:S01]  /*7aa0*/  DFMA R36, R24, UR4, R36 ;  /* 0x0000000418247c2b */ /* 0x000fe20008000024 */
[----:B------:R-:W-:Y:S01]  /*7ab0*/  UMOV UR4, 0x62401315 ;  /* 0x6240131500047882 */ /* 0x000fe20000000000 */
[----:B------:R-:W-:-:S06]  /*7ac0*/  UMOV UR5, 0x3ec71dee ;  /* 0x3ec71dee00057882 */ /* 0x000fcc0000000000 */
[----:B------:R-:W-:Y:S01]  /*7ad0*/  DFMA R36, R24, R36, UR4 ;  /* 0x0000000418247e2b */ /* 0x000fe20008000024 */
        /* <DEDUP_REMOVED lines=20> */
[----:B------:R-:W-:-:S08]  /*7c20*/  DFMA R36, R24, R36, UR4 ;  /* 0x0000000418247e2b */ /* 0x000fd00008000024 */
[----:B------:R-:W-:-:S08]  /*7c30*/  DFMA R36, R24, R36, 1 ;  /* 0x3ff000001824742b */ /* 0x000fd00000000024 */
[----:B------:R-:W-:-:S10]  /*7c40*/  DFMA R36, R24, R36, 1 ;  /* 0x3ff000001824742b */ /* 0x000fd40000000024 */
[----:B------:R-:W-:Y:S02]  /*7c50*/  IMAD R25, R20, 0x100000, R37 ;  /* 0x0010000014197824 */ /* 0x000fe400078e0225 */
[----:B------:R-:W-:Y:S01]  /*7c60*/  IMAD.MOV.U32 R24, RZ, RZ, R36 ;  /* 0x000000ffff187224 */ /* 0x000fe200078e0024 */
[----:B------:R-:W-:Y:S06]  /*7c70*/  @!P0 BRA `(.L_x_116) ;  /* 0x0000000000308947 */ /* 0x000fec0003800000 */
[----:B------:R-:W-:Y:S01]  /*7c80*/  FSETP.GEU.AND P1, PT, |R15|, 4.2275390625, PT ;  /* 0x408748000f00780b */ /* 0x000fe20003f2e200 */
[C---:B------:R-:W-:Y:S02]  /*7c90*/  DADD R24, R14.reuse, +INF ;  /* 0x7ff000000e187429 */ /* 0x040fe40000000000 */
[----:B------:R-:W-:-:S08]  /*7ca0*/  DSETP.GEU.AND P0, PT, R14, RZ, PT ;  /* 0x000000ff0e00722a */ /* 0x000fd00003f0e000 */
[----:B------:R-:W-:Y:S02]  /*7cb0*/  FSEL R24, R24, RZ, P0 ;  /* 0x000000ff18187208 */ /* 0x000fe40000000000 */
[----:B------:R-:W-:Y:S02]  /*7cc0*/  @!P1 LEA.HI R21, R20, R20, RZ, 0x1 ;  /* 0x0000001414159211 */ /* 0x000fe400078f08ff */
[----:B------:R-:W-:Y:S02]  /*7cd0*/  FSEL R25, R25, RZ, P0 ;  /* 0x000000ff19197208 */ /* 0x000fe40000000000 */
[----:B------:R-:W-:-:S05]  /*7ce0*/  @!P1 SHF.R.S32.HI R21, RZ, 0x1, R21 ;  /* 0x00000001ff159819 */ /* 0x000fca0000011415 */
[----:B------:R-:W-:Y:S02]  /*7cf0*/  @!P1 IMAD.IADD R14, R20, 0x1, -R21 ;  /* 0x00000001140e9824 */ /* 0x000fe400078e0a15 */
[----:B------:R-:W-:-:S03]  /*7d00*/  @!P1 IMAD R37, R21, 0x100000, R37 ;  /* 0x0010000015259824 */ /* 0x000fc600078e0225 */
[----:B------:R-:W-:Y:S01]  /*7d10*/  @!P1 LEA R15, R14, 0x3ff00000, 0x14 ;  /* 0x3ff000000e0f9811 */ /* 0x000fe200078ea0ff */
[----:B------:R-:W-:-:S06]  /*7d20*/  @!P1 IMAD.MOV.U32 R14, RZ, RZ, RZ ;  /* 0x000000ffff0e9224 */ /* 0x000fcc00078e00ff */
[----:B------:R-:W-:-:S11]  /*7d30*/  @!P1 DMUL R24, R36, R14 ;  /* 0x0000000e24189228 */ /* 0x000fd60000000000 */
.L_x_116:
[----:B------:R-:W-:Y:S05]  /*7d40*/  BSYNC.RECONVERGENT B3 ;  /* 0x0000000000037941 */ /* 0x000fea0003800200 */
.L_x_115:
[----:B------:R1:W2:Y:S02]  /*7d50*/  F2F.F32.F64 R24, R24 ;  /* 0x0000001800187310 */ /* 0x0002a40000301000 */
.L_x_112:
[----:B------:R-:W-:Y:S05]  /*7d60*/  BSYNC.RECONVERGENT B2 ;  /* 0x0000000000027941 */ /* 0x000fea0003800200 */
.L_x_111:
[----:B------:R-:W-:Y:S01]  /*7d70*/  SHF.R.U32.HI R14, RZ, 0x2, R29 ;  /* 0x00000002ff0e7819 */ /* 0x000fe2000001161d */
[----:B------:R-:W-:-:S03]  /*7d80*/  VIADD R28, R28, 0x587c5 ;  /* 0x000587c51c1c7836 */ /* 0x000fc60000000000 */
[----:B------:R-:W-:Y:S01]  /*7d90*/  LOP3.LUT R15, R14, R29, RZ, 0x3c, !PT ;  /* 0x0000001d0e0f7212 */ /* 0x000fe200078e3cff */
[----:B------:R-:W-:-:S04]  /*7da0*/  IMAD.SHL.U32 R14, R3, 0x10, RZ ;  /* 0x00000010030e7824 */ /* 0x000fc800078e00ff */
[----:B------:R-:W-:-:S05]  /*7db0*/  IMAD.SHL.U32 R20, R15, 0x2, RZ ;  /* 0x000000020f147824 */ /* 0x000fca00078e00ff */
[----:B------:R-:W-:Y:S01]  /*7dc0*/  LOP3.LUT R14, R15, R20, R14, 0x96, !PT ;  /* 0x000000140f0e7212 */ /* 0x000fe200078e960e */
[----:B------:R-:W-:-:S03]  /*7dd0*/  IMAD.MOV.U32 R15, RZ, RZ, 0x2f800000 ;  /* 0x2f800000ff0f7424 */ /* 0x000fc600078e00ff */
[----:B-1----:R-:W-:-:S05]  /*7de0*/  LOP3.LUT R25, R14, R3, RZ, 0x3c, !PT ;  /* 0x000000030e197212 */ /* 0x002fca00078e3cff */
[----:B------:R-:W-:-:S05]  /*7df0*/  IMAD.IADD R14, R28, 0x1, R25 ;  /* 0x000000011c0e7824 */ /* 0x000fca00078e0219 */
[----:B------:R-:W-:-:S05]  /*7e00*/  I2FP.F32.U32 R14, R14 ;  /* 0x0000000e000e7245 */ /* 0x000fca0000201000 */
[----:B------:R-:W-:-:S05]  /*7e10*/  FFMA R15, R14, R15, 1.1641532182693481445e-10 ;  /* 0x2f0000000e0f7423 */ /* 0x000fca000000000f */
[----:B--2---:R-:W-:-:S13]  /*7e20*/  FSETP.GEU.AND P0, PT, R15, R24, PT ;  /* 0x000000180f00720b */ /* 0x004fda0003f0e000 */
[----:B------:R1:W-:Y:S01]  /*7e30*/  @!P0 ST.E desc[UR36][R18.64], R47 ;  /* 0x0000002f12008985 */ /* 0x0003e2000c101924 */
[----:B------:R-:W-:Y:S02]  /*7e40*/  @!P0 IMAD.MOV.U32 R14, RZ, RZ, RZ ;  /* 0x000000ffff0e8224 */ /* 0x000fe400078e00ff */
[----:B------:R-:W-:Y:S02]  /*7e50*/  @!P0 IMAD.MOV.U32 R24, RZ, RZ, R3 ;  /* 0x000000ffff188224 */ /* 0x000fe400078e0003 */
[----:B------:R-:W-:Y:S02]  /*7e60*/  @!P0 IMAD.MOV.U32 R27, RZ, RZ, R6 ;  /* 0x000000ffff1b8224 */ /* 0x000fe400078e0006 */
[----:B------:R-:W-:Y:S01]  /*7e70*/  @!P0 IMAD.MOV.U32 R29, RZ, RZ, R7 ;  /* 0x000000ffff1d8224 */ /* 0x000fe200078e0007 */
[----:B------:R-:W-:Y:S06]  /*7e80*/  @!P0 BRA `(.L_x_110) ;  /* 0x00000000002c8947 */ /* 0x000fec0003800000 */
[----:B------:R-:W2:Y:S01]  /*7e90*/  LD.E R13, desc[UR36][R12.64] ;  /* 0x000000240c0d7980 */ /* 0x000ea2000c101900 */
[----:B------:R-:W-:-:S05]  /*7ea0*/  IMAD.WIDE R20, R45, 0x4, R10 ;  /* 0x000000042d147825 */ /* 0x000fca00078e020a */
[----:B------:R-:W3:Y:S04]  /*7eb0*/  LD.E R15, desc[UR36][R20.64] ;  /* 0x00000024140f7980 */ /* 0x000ee8000c101900 */
[----:B--2---:R2:W-:Y:S04]  /*7ec0*/  ST.E desc[UR36][R20.64], R13 ;  /* 0x0000000d14007985 */ /* 0x0045e8000c101924 */
[----:B------:R-:W4:Y:S01]  /*7ed0*/  LD.E R27, desc[UR36][R4.64] ;  /* 0x00000024041b7980 */ /* 0x000f22000c101900 */
[----:B------:R-:W-:Y:S02]  /*7ee0*/  VIADD R14, R0, 0x1 ;  /* 0x00000001000e7836 */ /* 0x000fe40000000000 */
[----:B------:R-:W-:-:S02]  /*7ef0*/  IMAD.MOV.U32 R24, RZ, RZ, R3 ;  /* 0x000000ffff187224 */ /* 0x000fc400078e0003 */
[----:B------:R-:W-:Y:S02]  /*7f00*/  IMAD.MOV.U32 R29, RZ, RZ, R7 ;  /* 0x000000ffff1d7224 */ /* 0x000fe400078e0007 */
[----:B----4-:R-:W-:Y:S01]  /*7f10*/  IMAD.WIDE R10, R27, 0x4, R10 ;  /* 0x000000041b0a7825 */ /* 0x010fe200078e020a */
[----:B------:R-:W-:-:S04]  /*7f20*/  MOV R27, R6 ;  /* 0x00000006001b7202 */ /* 0x000fc80000000f00 */
[----:B---3--:R2:W-:Y:S03]  /*7f30*/  ST.E desc[UR36][R10.64], R15 ;  /* 0x0000000f0a007985 */ /* 0x0085e6000c101924 */
.L_x_110:
[----:B------:R-:W-:Y:S05]  /*7f40*/  BSYNC.RECONVERGENT B1 ;  /* 0x0000000000017941 */ /* 0x000fea0003800200 */
.L_x_109:
[----:B------:R-:W-:Y:S01]  /*7f50*/  ISETP.GE.AND P0, PT, R14, 0x7d0, PT ;  /* 0x000007d00e00780c */ /* 0x000fe20003f06270 */
[----:B------:R-:W-:Y:S01]  /*7f60*/  UMOV UR4, 0xe7210be9 ;  /* 0xe7210be900047882 */ /* 0x000fe20000000000 */
[----:B------:R-:W-:Y:S02]  /*7f70*/  UMOV UR5, 0x3feffffd ;  /* 0x3feffffd00057882 */ /* 0x000fe40000000000 */
[----:B------:R-:W-:-:S09]  /*7f80*/  DMUL R8, R8, UR4 ;  /* 0x0000000408087c28 */ /* 0x000fd20008000000 */
[----:B------:R-:W-:Y:S05]  /*7f90*/  @!P0 BRA `(.L_x_117) ;  /* 0xffffffe000208947 */ /* 0x000fea000383ffff */
[----:B------:R-:W-:Y:S05]  /*7fa0*/  BSYNC.RECONVERGENT B0 ;  /* 0x0000000000007941 */ /* 0x000fea0003800200 */
.L_x_64:
[----:B------:R-:W3:Y:S01]  /*7fb0*/  LD.E R0, desc[UR36][R18.64] ;  /* 0x0000002412007980 */ /* 0x000ee2000c101900 */
[----:B------:R-:W4:Y:S01]  /*7fc0*/  S2UR UR5, SR_CgaCtaId ;  /* 0x00000000000579c3 */ /* 0x000f220000008800 */
[----:B------:R-:W-:Y:S01]  /*7fd0*/  UMOV UR4, 0x400 ;  /* 0x0000040000047882 */ /* 0x000fe20000000000 */
[----:B------:R-:W-:Y:S01]  /*7fe0*/  ISETP.GE.U32.AND P0, PT, R2, 0x2, PT ;  /* 0x000000020200780c */ /* 0x000fe20003f06070 */
[----:B----4-:R-:W-:-:S06]  /*7ff0*/  ULEA UR4, UR5, UR4, 0x18 ;  /* 0x0000000405047291 */ /* 0x010fcc000f8ec0ff */
[----:B------:R-:W-:Y:S01]  /*8000*/  LEA R3, R35, UR4, 0x2 ;  /* 0x0000000423037c11 */ /* 0x000fe2000f8e10ff */
[----:B------:R-:W-:Y:S05]  /*8010*/  WARPSYNC.ALL ;  /* 0x0000000000007948 */ /* 0x000fea0003800000 */
[----:B---3--:R3:W-:Y:S01]  /*8020*/  STS [R3], R0 ;  /* 0x0000000003007388 */ /* 0x0087e20000000800 */
[----:B------:R-:W-:Y:S06]  /*8030*/  BAR.SYNC.DEFER_BLOCKING 0x0 ;  /* 0x0000000000007b1d */ /* 0x000fec0000010000 */
[----:B------:R-:W-:Y:S05]  /*8040*/  @!P0 BRA `(.L_x_118) ;  /* 0x0000000000508947 */ /* 0x000fea0003800000 */
[----:B------:R-:W4:Y:S02]  /*8050*/  LDCU UR6, c[0x0][0x398] ;  /* 0x00007300ff0677ac */ /* 0x000f240008000800 */
.L_x_121:
[--C-:B------:R-:W-:Y:S01]  /*8060*/  IMAD.MOV.U32 R5, RZ, RZ, R2.reuse ;  /* 0x000000ffff057224 */ /* 0x100fe200078e0002 */
[----:B------:R-:W-:Y:S01]  /*8070*/  SHF.R.U32.HI R2, RZ, 0x1, R2 ;  /* 0x00000001ff027819 */ /* 0x000fe20000011602 */
[----:B------:R-:W-:Y:S04]  /*8080*/  BSSY.RECONVERGENT B0, `(.L_x_119) ;  /* 0x000000d000007945 */ /* 0x000fe80003800200 */
[----:B---3--:R-:W-:-:S05]  /*8090*/  IMAD.IADD R0, R31, 0x1, R2 ;  /* 0x000000011f007824 */ /* 0x008fca00078e0202 */
[----:B----4-:R-:W-:-:S04]  /*80a0*/  ISETP.GE.AND P0, PT, R0, UR6, PT ;  /* 0x0000000600007c0c */ /* 0x010fc8000bf06270 */
[----:B------:R-:W-:-:S13]  /*80b0*/  ISETP.GE.U32.OR P0, PT, R35, R2, P0 ;  /* 0x000000022300720c */ /* 0x000fda0000706470 */
[----:B------:R-:W-:Y:S05]  /*80c0*/  @P0 BRA `(.L_x_120) ;  /* 0x0000000000200947 */ /* 0x000fea0003800000 */
[----:B------:R-:W-:Y:S01]  /*80d0*/  IMAD R4, R2, 0x4, R3 ;  /* 0x0000000402047824 */ /* 0x000fe200078e0203 */
[----:B------:R-:W-:Y:S05]  /*80e0*/  LDS R0, [R3] ;  /* 0x0000000003007984 */ /* 0x000fea0000000800 */
[----:B------:R-:W3:Y:S02]  /*80f0*/  LDS R4, [R4] ;  /* 0x0000000004047984 */ /* 0x000ee40000000800 */
[----:B---3--:R-:W-:-:S13]  /*8100*/  FSETP.GT.AND P0, PT, R0, R4, PT ;  /* 0x000000040000720b */ /* 0x008fda0003f04000 */
[----:B------:R-:W-:Y:S01]  /*8110*/  @P0 IMAD R0, R2, 0x4, R33 ;  /* 0x0000000402000824 */ /* 0x000fe200078e0221 */
[----:B------:R-:W-:Y:S05]  /*8120*/  @P0 STS [R3], R4 ;  /* 0x0000000403000388 */ /* 0x000fea0000000800 */
[----:B------:R-:W3:Y:S04]  /*8130*/  @P0 LDS R0, [R0] ;  /* 0x0000000000000984 */ /* 0x000ee80000000800 */
[----:B---3--:R3:W-:Y:S02]  /*8140*/  @P0 STS [R33], R0 ;  /* 0x0000000021000388 */ /* 0x0087e40000000800 */
.L_x_120:
[----:B------:R-:W-:Y:S05]  /*8150*/  BSYNC.RECONVERGENT B0 ;  /* 0x0000000000007941 */ /* 0x000fea0003800200 */
.L_x_119:
[----:B------:R-:W-:Y:S01]  /*8160*/  BAR.SYNC.DEFER_BLOCKING 0x0 ;  /* 0x0000000000007b1d */ /* 0x000fe20000010000 */
[----:B------:R-:W-:-:S13]  /*8170*/  ISETP.GT.U32.AND P0, PT, R5, 0x3, PT ;  /* 0x000000030500780c */ /* 0x000fda0003f04070 */
[----:B------:R-:W-:Y:S05]  /*8180*/  @P0 BRA `(.L_x_121) ;  /* 0xfffffffc00b40947 */ /* 0x000fea000383ffff */
.L_x_118:
[----:B------:R-:W4:Y:S01]  /*8190*/  S2UR UR5, SR_CgaCtaId ;  /* 0x00000000000579c3 */ /* 0x000f220000008800 */
[----:B------:R-:W-:Y:S02]  /*81a0*/  UMOV UR4, 0x400 ;  /* 0x0000040000047882 */ /* 0x000fe40000000000 */
[----:B----4-:R-:W-:-:S09]  /*81b0*/  ULEA UR4, UR5, UR4, 0x18 ;  /* 0x0000000405047291 */ /* 0x010fd2000f8ec0ff */
[----:B---3--:R-:W3:Y:S02]  /*81c0*/  LDS R0, [UR4+0x400] ;  /* 0x00040004ff007984 */ /* 0x008ee40008000800 */
[----:B---3--:R-:W-:-:S13]  /*81d0*/  ISETP.NE.AND P0, PT, R35, R0, PT ;  /* 0x000000002300720c */ /* 0x008fda0003f05270 */
[----:B------:R-:W-:Y:S05]  /*81e0*/  @P0 EXIT ;  /* 0x000000000000094d */ /* 0x000fea0003800000 */
[----:B------:R-:W3:Y:S01]  /*81f0*/  LDS R5, [UR4] ;  /* 0x00000004ff057984 */ /* 0x000ee20008000800 */
[----:B------:R-:W4:Y:S08]  /*8200*/  LDC R7, c[0x0][0x398] ;  /* 0x0000e600ff077b82 */ /* 0x000f300000000800 */
[----:B------:R-:W5:Y:S01]  /*8210*/  LDC.64 R2, c[0x0][0x380] ;  /* 0x0000e000ff027b82 */ /* 0x000f620000000a00 */
[----:B----4-:R-:W-:Y:S01]  /*8220*/  ISETP.NE.AND P0, PT, R7, RZ, PT ;  /* 0x000000ff0700720c */ /* 0x010fe20003f05270 */
[----:B-----5:R-:W-:-:S05]  /*8230*/  IMAD.WIDE.U32 R2, R32, 0x4, R2 ;  /* 0x0000000420027825 */ /* 0x020fca00078e0002 */
[----:B---3--:R3:W-:Y:S07]  /*8240*/  STG.E desc[UR36][R2.64], R5 ;  /* 0x0000000502007986 */ /* 0x0087ee000c101924 */
[----:B------:R-:W-:Y:S05]  /*8250*/  @!P0 EXIT ;  /* 0x000000000000894d */ /* 0x000fea0003800000 */
[----:B01----:R-:W4:Y:S01]  /*8260*/  LD.E.64 R18, desc[UR36][R18.64+0x8] ;  /* 0x0000082412127980 */ /* 0x003f22000c101b00 */
[----:B------:R-:W-:Y:S01]  /*8270*/  ISETP.GT.U32.AND P0, PT, R16, RZ, PT ;  /* 0x000000ff1000720c */ /* 0x000fe20003f04070 */
[----:B--2---:R-:W-:Y:S01]  /*8280*/  IMAD.MOV.U32 R21, RZ, RZ, RZ ;  /* 0x000000ffff157224 */ /* 0x004fe200078e00ff */
[----:B---3--:R-:W0:Y:S01]  /*8290*/  LDC.64 R2, c[0x0][0x388] ;  /* 0x0000e200ff027b82 */ /* 0x008e220000000a00 */
[----:B------:R-:W-:Y:S01]  /*82a0*/  IMAD.MOV.U32 R23, RZ, RZ, RZ ;  /* 0x000000ffff177224 */ /* 0x000fe200078e00ff */
[----:B------:R-:W-:Y:S01]  /*82b0*/  ISETP.GT.U32.AND.EX P0, PT, R17, RZ, PT, P0 ;  /* 0x000000ff1100720c */ /* 0x000fe20003f04100 */
[----:B------:R-:W-:-:S12]  /*82c0*/  IMAD R7, R32, R7, RZ ;  /* 0x0000000720077224 */ /* 0x000fd800078e02ff */
[----:B----4-:R-:W-:-:S05]  /*82d0*/  @!P0 IADD3 R4, P1, PT, R18, R21, RZ ;  /* 0x0000001512048210 */ /* 0x010fca0007f3e0ff */
[----:B------:R-:W-:-:S05]  /*82e0*/  @!P0 IMAD.X R5, R19, 0x1, R23, P1 ;  /* 0x0000000113058824 */ /* 0x000fca00008e0617 */
[----:B------:R1:W2:Y:S01]  /*82f0*/  @!P0 LD.E.U8 R9, desc[UR36][R4.64] ;  /* 0x0000002404098980 */ /* 0x0002a2000c101100 */
[----:B0-----:R-:W-:-:S03]  /*8300*/  IMAD.WIDE.U32 R2, R7, 0x4, R2 ;  /* 0x0000000407027825 */ /* 0x001fc600078e0002 */
[----:B-1----:R-:W-:Y:S01]  /*8310*/  @!P0 IADD3 R4, P1, PT, R2, R21, RZ ;  /* 0x0000001502048210 */ /* 0x002fe20007f3e0ff */
[----:B------:R-:W-:-:S04]  /*8320*/  @!P0 IMAD.MOV.U32 R21, RZ, RZ, 0x1 ;  /* 0x00000001ff158424 */ /* 0x000fc800078e00ff */
[----:B------:R-:W-:Y:S01]  /*8330*/  @!P0 IMAD.X R5, R3, 0x1, R23, P1 ;  /* 0x0000000103058824 */ /* 0x000fe200008e0617 */
[CC--:B------:R-:W-:Y:S01]  /*8340*/  IADD3 R0, P3, PT, R16.reuse, -R21.reuse, RZ ;  /* 0x8000001510007210 */ /* 0x0c0fe20007f7e0ff */
[----:B------:R-:W-:Y:S01]  /*8350*/  @!P0 IMAD.MOV.U32 R23, RZ, RZ, RZ ;  /* 0x000000ffff178224 */ /* 0x000fe200078e00ff */
[----:B------:R-:W-:Y:S02]  /*8360*/  ISETP.GT.U32.AND P1, PT, R16, R21, PT ;  /* 0x000000151000720c */ /* 0x000fe40003f24070 */
[----:B------:R-:W-:Y:S01]  /*8370*/  ISETP.LE.U32.AND P2, PT, R0, 0x3, PT ;  /* 0x000000030000780c */ /* 0x000fe20003f43070 */
[C---:B------:R-:W-:Y:S01]  /*8380*/  IMAD.X R0, R17.reuse, 0x1, ~R23, P3 ;  /* 0x0000000111007824 */ /* 0x040fe200018e0e17 */
[----:B------:R-:W-:-:S04]  /*8390*/  ISETP.GT.U32.AND.EX P1, PT, R17, R23, PT, P1 ;  /* 0x000000171100720c */ /* 0x000fc80003f24110 */
[----:B------:R-:W-:Y:S01]  /*83a0*/  ISETP.LE.U32.OR.EX P1, PT, R0, RZ, !P1, P2 ;  /* 0x000000ff0000720c */ /* 0x000fe20004f23520 */
[----:B--2---:R0:W-:-:S12]  /*83b0*/  @!P0 STG.E.U8 desc[UR36][R4.64], R9 ;  /* 0x0000000904008986 */ /* 0x0041d8000c101124 */
[----:B------:R-:W-:Y:S05]  /*83c0*/  @P1 BRA `(.L_x_122) ;  /* 0x0000000000501947 */ /* 0x000fea0003800000 */
[----:B------:R-:W-:Y:S02]  /*83d0*/  IADD3 R0, P1, PT, R16, -0x3, RZ ;  /* 0xfffffffd10007810 */ /* 0x000fe40007f3e0ff */
[----:B------:R-:W-:Y:S02]  /*83e0*/  PLOP3.LUT P0, PT, PT, PT, PT, 0x8, 0x80 ;  /* 0x000000000080781c */ /* 0x000fe40003f0e170 */
[----:B------:R-:W-:-:S11]  /*83f0*/  IADD3.X R8, PT, PT, R17, -0x1, RZ, P1, !PT ;  /* 0xffffffff11087810 */ /* 0x000fd60000ffe4ff */
.L_x_123:
[----:B0-----:R-:W-:-:S05]  /*8400*/  IADD3 R4, P1, PT, R18, R21, RZ ;  /* 0x0000001512047210 */ /* 0x001fca0007f3e0ff */
[----:B------:R-:W-:-:S05]  /*8410*/  IMAD.X R5, R19, 0x1, R23, P1 ;  /* 0x0000000113057824 */ /* 0x000fca00008e0617 */
[----:B-1----:R-:W2:Y:S01]  /*8420*/  LD.E.U8 R9, desc[UR36][R4.64] ;  /* 0x0000002404097980 */ /* 0x002ea2000c101100 */
[----:B------:R-:W-:-:S05]  /*8430*/  IADD3 R6, P1, PT, R2, R21, RZ ;  /* 0x0000001502067210 */ /* 0x000fca0007f3e0ff */
[----:B------:R-:W-:-:S05]  /*8440*/  IMAD.X R7, R3, 0x1, R23, P1 ;  /* 0x0000000103077824 */ /* 0x000fca00008e0617 */
[----:B--2---:R1:W-:Y:S04]  /*8450*/  STG.E.U8 desc[UR36][R6.64], R9 ;  /* 0x0000000906007986 */ /* 0x0043e8000c101124 */
[----:B------:R-:W2:Y:S04]  /*8460*/  LD.E.U8 R11, desc[UR36][R4.64+0x1] ;  /* 0x00000124040b7980 */ /* 0x000ea8000c101100 */
[----:B--2---:R1:W-:Y:S04]  /*8470*/  STG.E.U8 desc[UR36][R6.64+0x1], R11 ;  /* 0x0000010b06007986 */ /* 0x0043e8000c101124 */
[----:B------:R-:W2:Y:S01]  /*8480*/  LD.E.U8 R13, desc[UR36][R4.64+0x2] ;  /* 0x00000224040d7980 */ /* 0x000ea2000c101100 */
[----:B------:R-:W-:-:S03]  /*8490*/  IADD3 R21, P2, PT, R21, 0x4, RZ ;  /* 0x0000000415157810 */ /* 0x000fc60007f5e0ff */
[----:B--2---:R1:W-:Y:S04]  /*84a0*/  STG.E.U8 desc[UR36][R6.64+0x2], R13 ;  /* 0x0000020d06007986 */ /* 0x0043e8000c101124 */
[----:B------:R-:W2:Y:S01]  /*84b0*/  LD.E.U8 R15, desc[UR36][R4.64+0x3] ;  /* 0x00000324040f7980 */ /* 0x000ea2000c101100 */
[----:B------:R-:W-:Y:S01]  /*84c0*/  IMAD.X R23, RZ, RZ, R23, P2 ;  /* 0x000000ffff177224 */ /* 0x000fe200010e0617 */
[----:B------:R-:W-:-:S04]  /*84d0*/  ISETP.GE.U32.AND P1, PT, R21, R0, PT ;  /* 0x000000001500720c */ /* 0x000fc80003f26070 */
[----:B------:R-:W-:Y:S01]  /*84e0*/  ISETP.GE.U32.AND.EX P1, PT, R23, R8, PT, P1 ;  /* 0x000000081700720c */ /* 0x000fe20003f26110 */
[----:B--2---:R1:W-:-:S12]  /*84f0*/  STG.E.U8 desc[UR36][R6.64+0x3], R15 ;  /* 0x0000030f06007986 */ /* 0x0043d8000c101124 */
[----:B------:R-:W-:Y:S05]  /*8500*/  @!P1 BRA `(.L_x_123) ;  /* 0xfffffffc00bc9947 */ /* 0x000fea000383ffff */
.L_x_122:
[CC--:B------:R-:W-:Y:S02]  /*8510*/  IADD3 R0, P3, PT, R16.reuse, -R21.reuse, RZ ;  /* 0x8000001510007210 */ /* 0x0c0fe40007f7e0ff */
[----:B------:R-:W-:Y:S02]  /*8520*/  ISETP.GT.U32.AND P2, PT, R16, R21, PT ;  /* 0x000000151000720c */ /* 0x000fe40003f44070 */
[----:B------:R-:W-:Y:S01]  /*8530*/  ISETP.LE.U32.AND P1, PT, R0, 0x1, PT ;  /* 0x000000010000780c */ /* 0x000fe20003f23070 */
[C---:B------:R-:W-:Y:S01]  /*8540*/  IMAD.X R0, R17.reuse, 0x1, ~R23, P3 ;  /* 0x0000000111007824 */ /* 0x040fe200018e0e17 */
[----:B------:R-:W-:-:S04]  /*8550*/  ISETP.GT.U32.AND.EX P2, PT, R17, R23, PT, P2 ;  /* 0x000000171100720c */ /* 0x000fc80003f44120 */
[----:B------:R-:W-:-:S13]  /*8560*/  ISETP.LE.U32.OR.EX P1, PT, R0, RZ, !P2, P1 ;  /* 0x000000ff0000720c */ /* 0x000fda0005723510 */
[----:B0-----:R-:W-:-:S04]  /*8570*/  @!P1 IADD3 R4, P2, PT, R18, R21, RZ ;  /* 0x0000001512049210 */ /* 0x001fc80007f5e0ff */
[----:B------:R-:W-:-:S05]  /*8580*/  @!P1 IADD3.X R5, PT, PT, R19, R23, RZ, P2, !PT ;  /* 0x0000001713059210 */ /* 0x000fca00017fe4ff */
[----:B-1----:R-:W2:Y:S01]  /*8590*/  @!P1 LD.E.U8 R9, desc[UR36][R4.64] ;  /* 0x0000002404099980 */ /* 0x002ea2000c101100 */
[----:B------:R-:W-:-:S05]  /*85a0*/  @!P1 IADD3 R6, P2, PT, R2, R21, RZ ;  /* 0x0000001502069210 */ /* 0x000fca0007f5e0ff */
[----:B------:R-:W-:Y:S01]  /*85b0*/  @!P1 IMAD.X R7, R3, 0x1, R23, P2 ;  /* 0x0000000103079824 */ /* 0x000fe200010e0617 */
[----:B------:R-:W-:Y:S02]  /*85c0*/  @!P1 IADD3 R21, P2, PT, R21, 0x2, RZ ;  /* 0x0000000215159810 */ /* 0x000fe40007f5e0ff */
[----:B------:R-:W-:-:S03]  /*85d0*/  @!P1 PLOP3.LUT P0, PT, PT, PT, PT, 0x8, 0x80 ;  /* 0x000000000080981c */ /* 0x000fc60003f0e170 */
[----:B------:R-:W-:Y:S01]  /*85e0*/  @!P1 IMAD.X R23, RZ, RZ, R23, P2 ;  /* 0x000000ffff179224 */ /* 0x000fe200010e0617 */
[----:B------:R-:W-:Y:S01]  /*85f0*/  ISETP.LT.U32.AND P2, PT, R21, R16, PT ;  /* 0x000000101500720c */ /* 0x000fe20003f41070 */
[----:B--2---:R0:W-:Y:S04]  /*8600*/  @!P1 STG.E.U8 desc[UR36][R6.64], R9 ;  /* 0x0000000906009986 */ /* 0x0041e8000c101124 */
[----:B------:R-:W2:Y:S01]  /*8610*/  @!P1 LD.E.U8 R11, desc[UR36][R4.64+0x1] ;  /* 0x00000124040b9980 */ /* 0x000ea2000c101100 */
[----:B------:R-:W-:-:S03]  /*8620*/  ISETP.LT.U32.OR.EX P0, PT, R23, R17, P0, P2 ;  /* 0x000000111700720c */ /* 0x000fc60000701520 */
[----:B--2---:R0:W-:Y:S10]  /*8630*/  @!P1 STG.E.U8 desc[UR36][R6.64+0x1], R11 ;  /* 0x0000010b06009986 */ /* 0x0041f4000c101124 */
[----:B------:R-:W-:Y:S05]  /*8640*/  @!P0 EXIT ;  /* 0x000000000000894d */ /* 0x000fea0003800000 */
[----:B------:R-:W-:-:S05]  /*8650*/  IADD3 R4, P0, PT, R18, R21, RZ ;  /* 0x0000001512047210 */ /* 0x000fca0007f1e0ff */
[----:B------:R-:W-:-:S06]  /*8660*/  IMAD.X R5, R19, 0x1, R23, P0 ;  /* 0x0000000113057824 */ /* 0x000fcc00000e0617 */
[----:B------:R-:W2:Y:S01]  /*8670*/  LD.E.U8 R5, desc[UR36][R4.64] ;  /* 0x0000002404057980 */ /* 0x000ea2000c101100 */
[----:B------:R-:W-:-:S05]  /*8680*/  IADD3 R2, P0, PT, R2, R21, RZ ;  /* 0x0000001502027210 */ /* 0x000fca0007f1e0ff */
[----:B------:R-:W-:-:S05]  /*8690*/  IMAD.X R3, R3, 0x1, R23, P0 ;  /* 0x0000000103037824 */ /* 0x000fca00000e0617 */
[----:B--2---:R-:W-:Y:S01]  /*86a0*/  STG.E.U8 desc[UR36][R2.64], R5 ;  /* 0x0000000502007986 */ /* 0x004fe2000c101124 */
[----:B------:R-:W-:Y:S05]  /*86b0*/  EXIT ;  /* 0x000000000000794d */ /* 0x000fea0003800000 */
        .weak           $__internal_0_$__cuda_sm20_div_rn_f64_full
        .type           $__internal_0_$__cuda_sm20_div_rn_f64_full,@function
        .size           $__internal_0_$__cuda_sm20_div_rn_f64_full,($__internal_1_$__cuda_sm20_sqrt_rn_f32_slowpath - $__internal_0_$__cuda_sm20_div_rn_f64_full)
$__internal_0_$__cuda_sm20_div_rn_f64_full:
[C---:B------:R-:W-:Y:S01]  /*86c0*/  FSETP.GEU.AND P0, PT, |R21|.reuse, 1.469367938527859385e-39, PT ;  /* 0x001000001500780b */ /* 0x040fe20003f0e200 */
[----:B------:R-:W-:Y:S01]  /*86d0*/  IMAD.MOV.U32 R36, RZ, RZ, 0x1 ;  /* 0x00000001ff247424 */ /* 0x000fe200078e00ff */
[----:B------:R-:W-:Y:S01]  /*86e0*/  LOP3.LUT R14, R21, 0x800fffff, RZ, 0xc0, !PT ;  /* 0x800fffff150e7812 */ /* 0x000fe200078ec0ff */
[----:B------:R-:W-:Y:S01]  /*86f0*/  BSSY.RECONVERGENT B4, `(.L_x_124) ;  /* 0x0000054000047945 */ /* 0x000fe20003800200 */
[C---:B------:R-:W-:Y:S02]  /*8700*/  FSETP.GEU.AND P2, PT, |R25|.reuse, 1.469367938527859385e-39, PT ;  /* 0x001000001900780b */ /* 0x040fe40003f4e200 */
[----:B------:R-:W-:Y:S01]  /*8710*/  LOP3.LUT R15, R14, 0x3ff00000, RZ, 0xfc, !PT ;  /* 0x3ff000000e0f7812 */ /* 0x000fe200078efcff */
[----:B------:R-:W-:Y:S01]  /*8720*/  IMAD.MOV.U32 R14, RZ, RZ, R20 ;  /* 0x000000ffff0e7224 */ /* 0x000fe200078e0014 */
[----:B------:R-:W-:Y:S02]  /*8730*/  LOP3.LUT R44, R25, 0x7ff00000, RZ, 0xc0, !PT ;  /* 0x7ff00000192c7812 */ /* 0x000fe400078ec0ff */
[----:B------:R-:W-:-:S03]  /*8740*/  LOP3.LUT R49, R21, 0x7ff00000, RZ, 0xc0, !PT ;  /* 0x7ff0000015317812 */ /* 0x000fc600078ec0ff */
[----:B------:R-:W-:Y:S01]  /*8750*/  @!P0 DMUL R14, R20, 8.98846567431157953865e+307 ;  /* 0x7fe00000140e8828 */ /* 0x000fe20000000000 */
[C---:B------:R-:W-:Y:S01]  /*8760*/  ISETP.GE.U32.AND P1, PT, R44.reuse, R49, PT ;  /* 0x000000312c00720c */ /* 0x040fe20003f26070 */
[----:B------:R-:W-:Y:S02]  /*8770*/  IMAD.MOV.U32 R46, RZ, RZ, R44 ;  /* 0x000000ffff2e7224 */ /* 0x000fe400078e002c */
[----:B------:R-:W-:Y:S01]  /*8780*/  @!P2 LOP3.LUT R27, R21, 0x7ff00000, RZ, 0xc0, !PT ;  /* 0x7ff00000151ba812 */ /* 0x000fe200078ec0ff */
[----:B------:R-:W-:Y:S01]  /*8790*/  @!P2 IMAD.MOV.U32 R40, RZ, RZ, RZ ;  /* 0x000000ffff28a224 */ /* 0x000fe200078e00ff */
[----:B------:R-:W0:Y:S02]  /*87a0*/  MUFU.RCP64H R37, R15 ;  /* 0x0000000f00257308 */ /* 0x000e240000001800 */
[----:B------:R-:W-:Y:S01]  /*87b0*/  @!P2 ISETP.GE.U32.AND P3, PT, R44, R27, PT ;  /* 0x0000001b2c00a20c */ /* 0x000fe20003f66070 */
[----:B------:R-:W-:Y:S01]  /*87c0*/  IMAD.MOV.U32 R27, RZ, RZ, 0x1ca00000 ;  /* 0x1ca00000ff1b7424 */ /* 0x000fe200078e00ff */
[----:B------:R-:W-:-:S04]  /*87d0*/  @!P0 LOP3.LUT R49, R15, 0x7ff00000, RZ, 0xc0, !PT ;  /* 0x7ff000000f318812 */ /* 0x000fc800078ec0ff */
[----:B------:R-:W-:Y:S01]  /*87e0*/  @!P2 SEL R41, R27, 0x63400000, !P3 ;  /* 0x634000001b29a807 */ /* 0x000fe20005800000 */
[----:B------:R-:W-:-:S03]  /*87f0*/  VIADD R48, R49, 0xffffffff ;  /* 0xffffffff31307836 */ /* 0x000fc60000000000 */
[----:B------:R-:W-:-:S04]  /*8800*/  @!P2 LOP3.LUT R41, R41, 0x80000000, R25, 0xf8, !PT ;  /* 0x800000002929a812 */ /* 0x000fc800078ef819 */
[----:B------:R-:W-:Y:S01]  /*8810*/  @!P2 LOP3.LUT R41, R41, 0x100000, RZ, 0xfc, !PT ;  /* 0x001000002929a812 */ /* 0x000fe200078efcff */
[----:B0-----:R-:W-:-:S08]  /*8820*/  DFMA R38, R36, -R14, 1 ;  /* 0x3ff000002426742b */ /* 0x001fd0000000080e */
[----:B------:R-:W-:-:S08]  /*8830*/  DFMA R38, R38, R38, R38 ;  /* 0x000000262626722b */ /* 0x000fd00000000026 */
[----:B------:R-:W-:Y:S01]  /*8840*/  DFMA R38, R36, R38, R36 ;  /* 0x000000262426722b */ /* 0x000fe20000000024 */
[----:B------:R-:W-:Y:S01]  /*8850*/  SEL R37, R27, 0x63400000, !P1 ;  /* 0x634000001b257807 */ /* 0x000fe20004800000 */
[----:B------:R-:W-:-:S03]  /*8860*/  IMAD.MOV.U32 R36, RZ, RZ, R24 ;  /* 0x000000ffff247224 */ /* 0x000fc600078e0018 */
[----:B------:R-:W-:-:S03]  /*8870*/  LOP3.LUT R37, R37, 0x800fffff, R25, 0xf8, !PT ;  /* 0x800fffff25257812 */ /* 0x000fc600078ef819 */
[----:B------:R-:W-:-:S03]  /*8880*/  DFMA R42, R38, -R14, 1 ;  /* 0x3ff00000262a742b */ /* 0x000fc6000000080e */
[----:B------:R-:W-:-:S05]  /*8890*/  @!P2 DFMA R36, R36, 2, -R40 ;  /* 0x400000002424a82b */ /* 0x000fca0000000828 */
[----:B------:R-:W-:-:S05]  /*88a0*/  DFMA R42, R38, R42, R38 ;  /* 0x0000002a262a722b */ /* 0x000fca0000000026 */
[----:B------:R-:W-:-:S03]  /*88b0*/  @!P2 LOP3.LUT R46, R37, 0x7ff00000, RZ, 0xc0, !PT ;  /* 0x7ff00000252ea812 */ /* 0x000fc600078ec0ff */
[----:B------:R-:W-:Y:S02]  /*88c0*/  DMUL R38, R42, R36 ;  /* 0x000000242a267228 */ /* 0x000fe40000000000 */
[----:B------:R-:W-:-:S05]  /*88d0*/  VIADD R40, R46, 0xffffffff ;  /* 0xffffffff2e287836 */ /* 0x000fca0000000000 */
[----:B------:R-:W-:Y:S01]  /*88e0*/  ISETP.GT.U32.AND P0, PT, R40, 0x7feffffe, PT ;  /* 0x7feffffe2800780c */ /* 0x000fe20003f04070 */
[----:B------:R-:W-:-:S03]  /*88f0*/  DFMA R40, R38, -R14, R36 ;  /* 0x8000000e2628722b */ /* 0x000fc60000000024 */
[----:B------:R-:W-:-:S05]  /*8900*/  ISETP.GT.U32.OR P0, PT, R48, 0x7feffffe, P0 ;  /* 0x7feffffe3000780c */ /* 0x000fca0000704470 */
[----:B------:R-:W-:-:S08]  /*8910*/  DFMA R40, R42, R40, R38 ;  /* 0x000000282a28722b */ /* 0x000fd00000000026 */
[----:B------:R-:W-:Y:S05]  /*8920*/  @P0 BRA `(.L_x_125) ;  /* 0x00000000006c0947 */ /* 0x000fea0003800000 */
[----:B------:R-:W-:-:S04]  /*8930*/  LOP3.LUT R25, R21, 0x7ff00000, RZ, 0xc0, !PT ;  /* 0x7ff0000015197812 */ /* 0x000fc800078ec0ff */
[CC--:B------:R-:W-:Y:S02]  /*8940*/  VIADDMNMX R24, R44.reuse, -R25.reuse, 0xb9600000, !PT ;  /* 0xb96000002c187446 */ /* 0x0c0fe40007800919 */
[----:B------:R-:W-:Y:S02]  /*8950*/  ISETP.GE.U32.AND P0, PT, R44, R25, PT ;  /* 0x000000192c00720c */ /* 0x000fe40003f06070 */
[----:B------:R-:W-:Y:S02]  /*8960*/  VIMNMX R24, PT, PT, R24, 0x46a00000, PT ;  /* 0x46a0000018187848 */ /* 0x000fe40003fe0100 */
[----:B------:R-:W-:-:S05]  /*8970*/  SEL R27, R27, 0x63400000, !P0 ;  /* 0x634000001b1b7807 */ /* 0x000fca0004000000 */
[----:B------:R-:W-:Y:S02]  /*8980*/  IMAD.IADD R27, R24, 0x1, -R27 ;  /* 0x00000001181b7824 */ /* 0x000fe400078e0a1b */
[----:B------:R-:W-:Y:S02]  /*8990*/  IMAD.MOV.U32 R24, RZ, RZ, RZ ;  /* 0x000000ffff187224 */ /* 0x000fe400078e00ff */
[----:B------:R-:W-:-:S06]  /*89a0*/  VIADD R25, R27, 0x7fe00000 ;  /* 0x7fe000001b197836 */ /* 0x000fcc0000000000 */
[----:B------:R-:W-:-:S10]  /*89b0*/  DMUL R38, R40, R24 ;  /* 0x0000001828267228 */ /* 0x000fd40000000000 */
[----:B------:R-:W-:-:S13]  /*89c0*/  FSETP.GTU.AND P0, PT, |R39|, 1.469367938527859385e-39, PT ;  /* 0x001000002700780b */ /* 0x000fda0003f0c200 */
[----:B------:R-:W-:Y:S05]  /*89d0*/  @P0 BRA `(.L_x_126) ;  /* 0x0000000000940947 */ /* 0x000fea0003800000 */
[----:B------:R-:W-:Y:S01]  /*89e0*/  DFMA R14, R40, -R14, R36 ;  /* 0x8000000e280e722b */ /* 0x000fe20000000024 */
[----:B------:R-:W-:-:S09]  /*89f0*/  IMAD.MOV.U32 R24, RZ, RZ, RZ ;  /* 0x000000ffff187224 */ /* 0x000fd200078e00ff */
[C---:B------:R-:W-:Y:S02]  /*8a00*/  FSETP.NEU.AND P0, PT, R15.reuse, RZ, PT ;  /* 0x000000ff0f00720b */ /* 0x040fe40003f0d000 */
[----:B------:R-:W-:-:S04]  /*8a10*/  LOP3.LUT R21, R15, 0x80000000, R21, 0x48, !PT ;  /* 0x800000000f157812 */ /* 0x000fc800078e4815 */
[----:B------:R-:W-:-:S07]  /*8a20*/  LOP3.LUT R25, R21, R25, RZ, 0xfc, !PT ;  /* 0x0000001915197212 */ /* 0x000fce00078efcff */
[----:B------:R-:W-:Y:S05]  /*8a30*/  @!P0 BRA `(.L_x_126) ;  /* 0x00000000007c8947 */ /* 0x000fea0003800000 */
[C---:B------:R-:W-:Y:S01]  /*8a40*/  IADD3 R15, PT, PT, -R27.reuse, RZ, RZ ;  /* 0x000000ff1b0f7210 */ /* 0x040fe20007ffe1ff */
[----:B------:R-:W-:Y:S01]  /*8a50*/  IMAD.MOV.U32 R14, RZ, RZ, RZ ;  /* 0x000000ffff0e7224 */ /* 0x000fe200078e00ff */
[----:B------:R-:W-:Y:S01]  /*8a60*/  DMUL.RP R24, R40, R24 ;  /* 0x0000001828187228 */ /* 0x000fe20000008000 */
[----:B------:R-:W-:-:S04]  /*8a70*/  IADD3 R27, PT, PT, -R27, -0x43300000, RZ ;  /* 0xbcd000001b1b7810 */ /* 0x000fc80007ffe1ff */
[----:B------:R-:W-:-:S05]  /*8a80*/  DFMA R14, R38, -R14, R40 ;  /* 0x8000000e260e722b */ /* 0x000fca0000000028 */
[----:B------:R-:W-:-:S05]  /*8a90*/  LOP3.LUT R21, R25, R21, RZ, 0x3c, !PT ;  /* 0x0000001519157212 */ /* 0x000fca00078e3cff */
[----:B------:R-:W-:-:S04]  /*8aa0*/  FSETP.NEU.AND P0, PT, |R15|, R27, PT ;  /* 0x0000001b0f00720b */ /* 0x000fc80003f0d200 */
[----:B------:R-:W-:Y:S02]  /*8ab0*/  FSEL R38, R24, R38, !P0 ;  /* 0x0000002618267208 */ /* 0x000fe40004000000 */
[----:B------:R-:W-:Y:S01]  /*8ac0*/  FSEL R39, R21, R39, !P0 ;  /* 0x0000002715277208 */ /* 0x000fe20004000000 */
[----:B------:R-:W-:Y:S06]  /*8ad0*/  BRA `(.L_x_126) ;  /* 0x0000000000547947 */ /* 0x000fec0003800000 */
.L_x_125:
[----:B------:R-:W-:-:S14]  /*8ae0*/  DSETP.NAN.AND P0, PT, R24, R24, PT ;  /* 0x000000181800722a */ /* 0x000fdc0003f08000 */
[----:B------:R-:W-:Y:S05]  /*8af0*/  @P0 BRA `(.L_x_127) ;  /* 0x0000000000440947 */ /* 0x000fea0003800000 */
[----:B------:R-:W-:-:S14]  /*8b00*/  DSETP.NAN.AND P0, PT, R20, R20, PT ;  /* 0x000000141400722a */ /* 0x000fdc0003f08000 */
[----:B------:R-:W-:Y:S05]  /*8b10*/  @P0 BRA `(.L_x_128) ;  /* 0x0000000000300947 */ /* 0x000fea0003800000 */
[----:B------:R-:W-:Y:S01]  /*8b20*/  ISETP.NE.AND P0, PT, R46, R49, PT ;  /* 0x000000312e00720c */ /* 0x000fe20003f05270 */
[----:B------:R-:W-:Y:S02]  /*8b30*/  IMAD.MOV.U32 R38, RZ, RZ, 0x0 ;  /* 0x00000000ff267424 */ /* 0x000fe400078e00ff */
[----:B------:R-:W-:-:S10]  /*8b40*/  IMAD.MOV.U32 R39, RZ, RZ, -0x80000 ;  /* 0xfff80000ff277424 */ /* 0x000fd400078e00ff */
[----:B------:R-:W-:Y:S05]  /*8b50*/  @!P0 BRA `(.L_x_126) ;  /* 0x0000000000348947 */ /* 0x000fea0003800000 */
[----:B------:R-:W-:Y:S02]  /*8b60*/  ISETP.NE.AND P0, PT, R46, 0x7ff00000, PT ;  /* 0x7ff000002e00780c */ /* 0x000fe40003f05270 */
[----:B------:R-:W-:Y:S02]  /*8b70*/  LOP3.LUT R39, R25, 0x80000000, R21, 0x48, !PT ;  /* 0x8000000019277812 */ /* 0x000fe400078e4815 */
[----:B------:R-:W-:-:S13]  /*8b80*/  ISETP.EQ.OR P0, PT, R49, RZ, !P0 ;  /* 0x000000ff3100720c */ /* 0x000fda0004702670 */
[----:B------:R-:W-:Y:S01]  /*8b90*/  @P0 LOP3.LUT R14, R39, 0x7ff00000, RZ, 0xfc, !PT ;  /* 0x7ff00000270e0812 */ /* 0x000fe200078efcff */
[----:B------:R-:W-:Y:S02]  /*8ba0*/  @!P0 IMAD.MOV.U32 R38, RZ, RZ, RZ ;  /* 0x000000ffff268224 */ /* 0x000fe400078e00ff */
[----:B------:R-:W-:Y:S02]  /*8bb0*/  @P0 IMAD.MOV.U32 R38, RZ, RZ, RZ ;  /* 0x000000ffff260224 */ /* 0x000fe400078e00ff */
[----:B------:R-:W-:Y:S01]  /*8bc0*/  @P0 IMAD.MOV.U32 R39, RZ, RZ, R14 ;  /* 0x000000ffff270224 */ /* 0x000fe200078e000e */
[----:B------:R-:W-:Y:S06]  /*8bd0*/  BRA `(.L_x_126) ;  /* 0x0000000000147947 */ /* 0x000fec0003800000 */
.L_x_128:
[----:B------:R-:W-:Y:S01]  /*8be0*/  LOP3.LUT R39, R21, 0x80000, RZ, 0xfc, !PT ;  /* 0x0008000015277812 */ /* 0x000fe200078efcff */
[----:B------:R-:W-:Y:S01]  /*8bf0*/  IMAD.MOV.U32 R38, RZ, RZ, R20 ;  /* 0x000000ffff267224 */ /* 0x000fe200078e0014 */
[----:B------:R-:W-:Y:S06]  /*8c00*/  BRA `(.L_x_126) ;  /* 0x0000000000087947 */ /* 0x000fec0003800000 */
.L_x_127:
[----:B------:R-:W-:Y:S01]  /*8c10*/  LOP3.LUT R39, R25, 0x80000, RZ, 0xfc, !PT ;  /* 0x0008000019277812 */ /* 0x000fe200078efcff */
[----:B------:R-:W-:-:S07]  /*8c20*/  IMAD.MOV.U32 R38, RZ, RZ, R24 ;  /* 0x000000ffff267224 */ /* 0x000fce00078e0018 */
.L_x_126:
[----:B------:R-:W-:Y:S05]  /*8c30*/  BSYNC.RECONVERGENT B4 ;  /* 0x0000000000047941 */ /* 0x000fea0003800200 */
.L_x_124:
[----:B------:R-:W-:Y:S02]  /*8c40*/  IMAD.MOV.U32 R14, RZ, RZ, R34 ;  /* 0x000000ffff0e7224 */ /* 0x000fe400078e0022 */
[----:B------:R-:W-:-:S04]  /*8c50*/  IMAD.MOV.U32 R15, RZ, RZ, 0x0 ;  /* 0x00000000ff0f7424 */ /* 0x000fc800078e00ff */
[----:B------:R-:W-:Y:S05]  /*8c60*/  RET.REL.NODEC R14 `(_Z13wsp_sa_kernelPfPiS_i) ;  /* 0xffffff700ee47950 */ /* 0x000fea0003c3ffff */
        .weak           $__internal_1_$__cuda_sm20_sqrt_rn_f32_slowpath
        .type           $__internal_1_$__cuda_sm20_sqrt_rn_f32_slowpath,@function
        .size           $__internal_1_$__cuda_sm20_sqrt_rn_f32_slowpath,(.L_x_132 - $__internal_1_$__cuda_sm20_sqrt_rn_f32_slowpath)
$__internal_1_$__cuda_sm20_sqrt_rn_f32_slowpath:
[----:B------:R-:W-:-:S13]  /*8c70*/  LOP3.LUT P1, RZ, R14, 0x7fffffff, RZ, 0xc0, !PT ;  /* 0x7fffffff0eff7812 */ /* 0x000fda000782c0ff */
[----:B------:R-:W-:Y:S01]  /*8c80*/  @!P1 IMAD.MOV.U32 R21, RZ, RZ, R14 ;  /* 0x000000ffff159224 */ /* 0x000fe200078e000e */
[----:B------:R-:W-:Y:S06]  /*8c90*/  @!P1 BRA `(.L_x_129) ;  /* 0x0000000000409947 */ /* 0x000fec0003800000 */
[----:B------:R-:W-:-:S13]  /*8ca0*/  FSETP.GEU.FTZ.AND P1, PT, R14, RZ, PT ;  /* 0x000000ff0e00720b */ /* 0x000fda0003f3e000 */
[----:B------:R-:W-:Y:S01]  /*8cb0*/  @!P1 IMAD.MOV.U32 R21, RZ, RZ, 0x7fffffff ;  /* 0x7fffffffff159424 */ /* 0x000fe200078e00ff */
[----:B------:R-:W-:Y:S06]  /*8cc0*/  @!P1 BRA `(.L_x_129) ;  /* 0x0000000000349947 */ /* 0x000fec0003800000 */
[----:B------:R-:W-:-:S13]  /*8cd0*/  FSETP.GTU.FTZ.AND P1, PT, |R14|, +INF , PT ;  /* 0x7f8000000e00780b */ /* 0x000fda0003f3c200 */
[----:B------:R-:W-:Y:S01]  /*8ce0*/  @P1 FADD.FTZ R21, R14, 1 ;  /* 0x3f8000000e151421 */ /* 0x000fe20000010000 */
[----:B------:R-:W-:Y:S06]  /*8cf0*/  @P1 BRA `(.L_x_129) ;  /* 0x0000000000281947 */ /* 0x000fec0003800000 */
[----:B------:R-:W-:-:S13]  /*8d00*/  FSETP.NEU.FTZ.AND P1, PT, |R14|, +INF , PT ;  /* 0x7f8000000e00780b */ /* 0x000fda0003f3d200 */
[----:B------:R-:W-:-:S04]  /*8d10*/  @P1 FFMA R36, R14, 1.84467440737095516160e+19, RZ ;  /* 0x5f8000000e241823 */ /* 0x000fc800000000ff */
[----:B------:R-:W0:Y:S02]  /*8d20*/  @P1 MUFU.RSQ R37, R36 ;  /* 0x0000002400251308 */ /* 0x000e240000001400 */
[----:B0-----:R-:W-:Y:S01]  /*8d30*/  @P1 FMUL.FTZ R15, R36, R37 ;  /* 0x00000025240f1220 */ /* 0x001fe20000410000 */
[----:B------:R-:W-:-:S03]  /*8d40*/  @P1 FMUL.FTZ R34, R37, 0.5 ;  /* 0x3f00000025221820 */ /* 0x000fc60000410000 */
[----:B------:R-:W-:-:S04]  /*8d50*/  @P1 FADD.FTZ R21, -R15, -RZ ;  /* 0x800000ff0f151221 */ /* 0x000fc80000010100 */
[----:B------:R-:W-:Y:S01]  /*8d60*/  @P1 FFMA R38, R15, R21, R36 ;  /* 0x000000150f261223 */ /* 0x000fe20000000024 */
[----:B------:R-:W-:-:S03]  /*8d70*/  @!P1 IMAD.MOV.U32 R21, RZ, RZ, R14 ;  /* 0x000000ffff159224 */ /* 0x000fc600078e000e */
[----:B------:R-:W-:-:S04]  /*8d80*/  @P1 FFMA R34, R38, R34, R15 ;  /* 0x0000002226221223 */ /* 0x000fc8000000000f */
[----:B------:R-:W-:-:S07]  /*8d90*/  @P1 FMUL.FTZ R21, R34, 2.3283064365386962891e-10 ;  /* 0x2f80000022151820 */ /* 0x000fce0000410000 */
.L_x_129:
[----:B------:R-:W-:Y:S02]  /*8da0*/  IMAD.MOV.U32 R14, RZ, RZ, R20 ;  /* 0x000000ffff0e7224 */ /* 0x000fe400078e0014 */
[----:B------:R-:W-:-:S04]  /*8db0*/  IMAD.MOV.U32 R15, RZ, RZ, 0x0 ;  /* 0x00000000ff0f7424 */ /* 0x000fc800078e00ff */
[----:B------:R-:W-:Y:S05]  /*8dc0*/  RET.REL.NODEC R14 `(_Z13wsp_sa_kernelPfPiS_i) ;  /* 0xffffff700e8c7950 */ /* 0x000fea0003c3ffff */
.L_x_130:
[----:B------:R-:W-:-:S00]  /*8dd0*/  BRA `(.L_x_130) ;  /* 0xfffffffc00fc7947 */ /* 0x000fc0000383ffff */
[----:B------:R-:W-:-:S00]  /*8de0*/  NOP ;  /* 0x0000000000007918 */ /* 0x000fc00000000000 */
        /* <DEDUP_REMOVED lines=9> */
.L_x_132:


//--------------------- .nv.global.init           --------------------------
	.section	.nv.global.init,"aw",@progbits
	.align	4
.nv.global.init:
	.type		mrg32k3aM1SubSeq,@object
	.size		mrg32k3aM1SubSeq,(mrg32k3aM2SubSeq - mrg32k3aM1SubSeq)
mrg32k3aM1SubSeq:
        /*0000*/ 	.byte	0x0b, 0xcc, 0xee, 0x04, 0x73, 0x29, 0x8b, 0x6f, 0xf6, 0x53, 0x03, 0xf6, 0x23, 0xf6, 0xea, 0xda
        /* <DEDUP_REMOVED lines=125> */
	.type		mrg32k3aM2SubSeq,@object
	.size		mrg32k3aM2SubSeq,(mrg32k3aM1 - mrg32k3aM2SubSeq)
mrg32k3aM2SubSeq:
        /* <DEDUP_REMOVED lines=126> */
	.type		mrg32k3aM1,@object
	.size		mrg32k3aM1,(mrg32k3aM1Seq - mrg32k3aM1)
mrg32k3aM1:
        /* <DEDUP_REMOVED lines=144> */
	.type		mrg32k3aM1Seq,@object
	.size		mrg32k3aM1Seq,(mrg32k3aM2 - mrg32k3aM1Seq)
mrg32k3aM1Seq:
        /* <DEDUP_REMOVED lines=144> */
	.type		mrg32k3aM2,@object
	.size		mrg32k3aM2,(mrg32k3aM2Seq - mrg32k3aM2)
mrg32k3aM2:
        /* <DEDUP_REMOVED lines=144> */
	.type		mrg32k3aM2Seq,@object
	.size		mrg32k3aM2Seq,(precalc_xorwow_matrix - mrg32k3aM2Seq)
mrg32k3aM2Seq:
        /* <DEDUP_REMOVED lines=144> */
	.type		precalc_xorwow_matrix,@object
	.size		precalc_xorwow_matrix,(precalc_xorwow_offset_matrix - precalc_xorwow_matrix)
precalc_xorwow_matrix:
        /* <DEDUP_REMOVED lines=6400> */
	.type		precalc_xorwow_offset_matrix,@object
	.size		precalc_xorwow_offset_matrix,(.L_1 - precalc_xorwow_offset_matrix)
precalc_xorwow_offset_matrix:
        /* <DEDUP_REMOVED lines=6400> */
.L_1:


//--------------------- .nv.shared._Z13wsp_sa_kernelPfPiS_i --------------------------
	.section	.nv.shared._Z13wsp_sa_kernelPfPiS_i,"aw",@nobits
	.sectionflags	@""
	.align	16
.nv.shared._Z13wsp_sa_kernelPfPiS_i:
	.zero		3072


//--------------------- .nv.shared.reserved.0     --------------------------
	.section	.nv.shared.reserved.0,"aw",@nobits
	.weak		__nv_reservedSMEM_offset_0_alias
	.size		__nv_reservedSMEM_offset_0_alias, 0, 64
	.other		__nv_reservedSMEM_offset_0_alias,@"STO_CUDA_RESERVED_SHARED STV_DEFAULT"
__nv_reservedSMEM_offset_0_alias:
	.zero		0
	.zero		64


//--------------------- .nv.constant0._Z13wsp_sa_kernelPfPiS_i --------------------------
	.section	.nv.constant0._Z13wsp_sa_kernelPfPiS_i,"a",@progbits
	.sectionflags	@""
	.align	4
.nv.constant0._Z13wsp_sa_kernelPfPiS_i:
	.zero		924


//--------------------- SYMBOLS --------------------------

	.type		.nv.reservedSmem.offset0,@object
	.size		.nv.reservedSmem.offset0,0x4
	.type		.nv.reservedSmem.cap,@object
	.size		.nv.reservedSmem.cap,0x4
	.type		malloc,@function
